def attn_fwd(
    Q,
    K,
    V,
    Out,
    Lse,
    sm_scale,
    stride_qz,
    stride_qh,
    stride_qm,
    stride_qk,
    stride_kz,
    stride_kh,
    stride_kn,
    stride_kk,
    stride_vz,
    stride_vh,
    stride_vn,
    stride_vk,
    stride_oz,
    stride_oh,
    stride_om,
    stride_ok,
    seqlen_q,
    seqlen_k,
    BLOCK_M: tl.constexpr,
    BLOCK_N: tl.constexpr,
    HEAD_DIM: tl.constexpr,
    CAUSAL: tl.constexpr,
):
    start_m = tl.program_id(0)
    off_hz = tl.program_id(1)
    q_off = off_hz * stride_qh
    k_off = off_hz * stride_kh
    v_off = off_hz * stride_vh
    offs_m = start_m * BLOCK_M + tl.arange(0, BLOCK_M)
    offs_d = tl.arange(0, HEAD_DIM)
    offs_n = tl.arange(0, BLOCK_N)
    q_ptrs = Q + q_off + offs_m[:, None] * stride_qm + offs_d[None, :] * stride_qk
    k_ptrs = K + k_off + offs_d[:, None] * stride_kk + offs_n[None, :] * stride_kn
    v_ptrs = V + v_off + offs_n[:, None] * stride_vn + offs_d[None, :] * stride_vk
    m_i = tl.full([BLOCK_M], float("-inf"), dtype=tl.float32)
    l_i = tl.zeros([BLOCK_M], dtype=tl.float32) + 1.0
    acc = tl.zeros([BLOCK_M, HEAD_DIM], dtype=tl.float32)
    q = tl.load(q_ptrs)
    acc, l_i, m_i = _attn_fwd_inner(
        acc,
        l_i,
        m_i,
        q,
        k_ptrs,
        v_ptrs,
        sm_scale,
        stride_kn,
        stride_vn,
        start_m,
        seqlen_k,
        BLOCK_M,
        BLOCK_N,
        HEAD_DIM,
        CAUSAL,
    )
    acc = acc / l_i[:, None]
    lse = m_i + tl.math.log2(l_i) / 1.4426950408889634
    o_ptrs = (
        Out
        + off_hz * stride_oh
        + offs_m[:, None] * stride_om
        + offs_d[None, :] * stride_ok
    )
    tl.store(o_ptrs, acc.to(Out.dtype.element_ty))
    tl.store(Lse + off_hz * seqlen_q + offs_m, lse)

# config = {"BLOCK_M": 256, "BLOCK_N": 16, "HEAD_DIM": 16, "arch": "sm_90", "causal": false, "dtype": "fp16", "num_stages": 2, "num_warps": 8}
# arch = sm_90


// ===== COMPILED SASS (sm_90a) =====

	.target	sm_90a

	.elftype	@"ET_EXEC"


//--------------------- .note.nv.tkinfo           --------------------------
	.section	.note.nv.tkinfo,"",@"SHT_NOTE"
	.sectionflags	@"SHF_NOTE_NV_TKINFO"
	.tkinfo
        /*0018*/ 	.word	0x00000002
        /*0030*/ 	.string	""
        /*0030*/ 	.string	"ptxas"
        /*0030*/ 	.string	"Cuda compilation tools, release 13.0, V13.0.88"
        /*0030*/ 	.string	"Build cuda_13.0.r13.0/compiler.36424714_0"
        /*0030*/ 	.string	"-v  -suppress-debug-info  -lineinfo  -arch sm_90a "



//--------------------- .note.nv.cuinfo           --------------------------
	.section	.note.nv.cuinfo,"",@"SHT_NOTE"
	.sectionflags	@"SHF_NOTE_NV_CUINFO"
        /*0018*/ 	.short	0x0002
        /*001a*/ 	.short	0x005a
        /*001c*/ 	.short	0x0082
	.zero		2


//--------------------- .nv.info                  --------------------------
	.section	.nv.info,"",@"SHT_CUDA_INFO"
	.align	4


	//----- nvinfo : EIATTR_REGCOUNT
	.align		4
        /*0000*/ 	.byte	0x04, 0x2f
        /*0002*/ 	.short	(.L_2 - .L_1)
	.align		4
.L_1:
        /*0004*/ 	.word	index@(attn_fwd)
        /*0008*/ 	.word	0x00000040


	//----- nvinfo : EIATTR_FRAME_SIZE
	.align		4
.L_2:
        /*000c*/ 	.byte	0x04, 0x11
        /*000e*/ 	.short	(.L_4 - .L_3)
	.align		4
.L_3:
        /*0010*/ 	.word	index@(attn_fwd)
        /*0014*/ 	.word	0x00000000


	//----- nvinfo : EIATTR_MIN_STACK_SIZE
	.align		4
.L_4:
        /*0018*/ 	.byte	0x04, 0x12
        /*001a*/ 	.short	(.L_6 - .L_5)
	.align		4
.L_5:
        /*001c*/ 	.word	index@(attn_fwd)
        /*0020*/ 	.word	0x00000000
.L_6:


//--------------------- .nv.compat                --------------------------
	.section	.nv.compat,"",@"SHT_CUDA_COMPAT_INFO"
	.align	4
        /*0000*/ 	.byte	0x02, 0x09, 0x01, 0x00, 0x02, 0x02, 0x04, 0x00, 0x02, 0x05, 0x05, 0x00, 0x03, 0x07, 0x01, 0x01
        /*0010*/ 	.byte	0x02, 0x03, 0x00, 0x00, 0x02, 0x06, 0x01, 0x00, 0x04, 0x0b, 0x08, 0x00, 0x00, 0x00, 0x00, 0x00
        /*0020*/ 	.byte	0x00, 0x00, 0x00, 0x00


//--------------------- .nv.info.attn_fwd         --------------------------
	.section	.nv.info.attn_fwd,"",@"SHT_CUDA_INFO"
	.sectionflags	@""
	.align	4


	//----- nvinfo : EIATTR_CUDA_API_VERSION
	.align		4
        /*0000*/ 	.byte	0x04, 0x37
        /*0002*/ 	.short	(.L_8 - .L_7)
.L_7:
        /*0004*/ 	.word	0x00000082


	//----- nvinfo : EIATTR_KPARAM_INFO
	.align		4
.L_8:
        /*0008*/ 	.byte	0x04, 0x17
        /*000a*/ 	.short	(.L_10 - .L_9)
.L_9:
        /*000c*/ 	.word	0x00000000
        /*0010*/ 	.short	0x0019
        /*0012*/ 	.short	0x0080
        /*0014*/ 	.byte	0x00, 0xf4, 0x21, 0x00


	//----- nvinfo : EIATTR_KPARAM_INFO
	.align		4
.L_10:
        /*0018*/ 	.byte	0x04, 0x17
        /*001a*/ 	.short	(.L_12 - .L_11)
.L_11:
        /*001c*/ 	.word	0x00000000
        /*0020*/ 	.short	0x0018
        /*0022*/ 	.short	0x0078
        /*0024*/ 	.byte	0x00, 0xf4, 0x21, 0x00


	//----- nvinfo : EIATTR_KPARAM_INFO
	.align		4
.L_12:
        /*0028*/ 	.byte	0x04, 0x17
        /*002a*/ 	.short	(.L_14 - .L_13)
.L_13:
        /*002c*/ 	.word	0x00000000
        /*0030*/ 	.short	0x0017
        /*0032*/ 	.short	0x0070
        /*0034*/ 	.byte	0x00, 0xf0, 0x11, 0x00


	//----- nvinfo : EIATTR_KPARAM_INFO
	.align		4
.L_14:
        /*0038*/ 	.byte	0x04, 0x17
        /*003a*/ 	.short	(.L_16 - .L_15)
.L_15:
        /*003c*/ 	.word	0x00000000
        /*0040*/ 	.short	0x0016
        /*0042*/ 	.short	0x006c
        /*0044*/ 	.byte	0x00, 0xf0, 0x11, 0x00


	//----- nvinfo : EIATTR_KPARAM_INFO
	.align		4
.L_16:
        /*0048*/ 	.byte	0x04, 0x17
        /*004a*/ 	.short	(.L_18 - .L_17)
.L_17:
        /*004c*/ 	.word	0x00000000
        /*0050*/ 	.short	0x0015
        /*0052*/ 	.short	0x0068
        /*0054*/ 	.byte	0x00, 0xf0, 0x11, 0x00


	//----- nvinfo : EIATTR_KPARAM_INFO
	.align		4
.L_18:
        /*0058*/ 	.byte	0x04, 0x17
        /*005a*/ 	.short	(.L_20 - .L_19)
.L_19:
        /*005c*/ 	.word	0x00000000
        /*0060*/ 	.short	0x0014
        /*0062*/ 	.short	0x0064
        /*0064*/ 	.byte	0x00, 0xf0, 0x11, 0x00


	//----- nvinfo : EIATTR_KPARAM_INFO
	.align		4
.L_20:
        /*0068*/ 	.byte	0x04, 0x17
        /*006a*/ 	.short	(.L_22 - .L_21)
.L_21:
        /*006c*/ 	.word	0x00000000
        /*0070*/ 	.short	0x0013
        /*0072*/ 	.short	0x0060
        /*0074*/ 	.byte	0x00, 0xf0, 0x11, 0x00


	//----- nvinfo : EIATTR_KPARAM_INFO
	.align		4
.L_22:
        /*0078*/ 	.byte	0x04, 0x17
        /*007a*/ 	.short	(.L_24 - .L_23)
.L_23:
        /*007c*/ 	.word	0x00000000
        /*0080*/ 	.short	0x0012
        /*0082*/ 	.short	0x005c
        /*0084*/ 	.byte	0x00, 0xf0, 0x11, 0x00


	//----- nvinfo : EIATTR_KPARAM_INFO
	.align		4
.L_24:
        /*0088*/ 	.byte	0x04, 0x17
        /*008a*/ 	.short	(.L_26 - .L_25)
.L_25:
        /*008c*/ 	.word	0x00000000
        /*0090*/ 	.short	0x0011
        /*0092*/ 	.short	0x0058
        /*0094*/ 	.byte	0x00, 0xf0, 0x11, 0x00


	//----- nvinfo : EIATTR_KPARAM_INFO
	.align		4
.L_26:
        /*0098*/ 	.byte	0x04, 0x17
        /*009a*/ 	.short	(.L_28 - .L_27)
.L_27:
        /*009c*/ 	.word	0x00000000
        /*00a0*/ 	.short	0x0010
        /*00a2*/ 	.short	0x0054
        /*00a4*/ 	.byte	0x00, 0xf0, 0x11, 0x00


	//----- nvinfo : EIATTR_KPARAM_INFO
	.align		4
.L_28:
        /*00a8*/ 	.byte	0x04, 0x17
        /*00aa*/ 	.short	(.L_30 - .L_29)
.L_29:
        /*00ac*/ 	.word	0x00000000
        /*00b0*/ 	.short	0x000f
        /*00b2*/ 	.short	0x0050
        /*00b4*/ 	.byte	0x00, 0xf0, 0x11, 0x00


	//----- nvinfo : EIATTR_KPARAM_INFO
	.align		4
.L_30:
        /*00b8*/ 	.byte	0x04, 0x17
        /*00ba*/ 	.short	(.L_32 - .L_31)
.L_31:
        /*00bc*/ 	.word	0x00000000
        /*00c0*/ 	.short	0x000e
        /*00c2*/ 	.short	0x004c
        /*00c4*/ 	.byte	0x00, 0xf0, 0x11, 0x00


	//----- nvinfo : EIATTR_KPARAM_INFO
	.align		4
.L_32:
        /*00c8*/ 	.byte	0x04, 0x17
        /*00ca*/ 	.short	(.L_34 - .L_33)
.L_33:
        /*00cc*/ 	.word	0x00000000
        /*00d0*/ 	.short	0x000d
        /*00d2*/ 	.short	0x0048
        /*00d4*/ 	.byte	0x00, 0xf0, 0x11, 0x00


	//----- nvinfo : EIATTR_KPARAM_INFO
	.align		4
.L_34:
        /*00d8*/ 	.byte	0x04, 0x17
        /*00da*/ 	.short	(.L_36 - .L_35)
.L_35:
        /*00dc*/ 	.word	0x00000000
        /*00e0*/ 	.short	0x000c
        /*00e2*/ 	.short	0x0044
        /*00e4*/ 	.byte	0x00, 0xf0, 0x11, 0x00


	//----- nvinfo : EIATTR_KPARAM_INFO
	.align		4
.L_36:
        /*00e8*/ 	.byte	0x04, 0x17
        /*00ea*/ 	.short	(.L_38 - .L_37)
.L_37:
        /*00ec*/ 	.word	0x00000000
        /*00f0*/ 	.short	0x000b
        /*00f2*/ 	.short	0x0040
        /*00f4*/ 	.byte	0x00, 0xf0, 0x11, 0x00


	//----- nvinfo : EIATTR_KPARAM_INFO
	.align		4
.L_38:
        /*00f8*/ 	.byte	0x04, 0x17
        /*00fa*/ 	.short	(.L_40 - .L_39)
.L_39:
        /*00fc*/ 	.word	0x00000000
        /*0100*/ 	.short	0x000a
        /*0102*/ 	.short	0x003c
        /*0104*/ 	.byte	0x00, 0xf0, 0x11, 0x00


	//----- nvinfo : EIATTR_KPARAM_INFO
	.align		4
.L_40:
        /*0108*/ 	.byte	0x04, 0x17
        /*010a*/ 	.short	(.L_42 - .L_41)
.L_41:
        /*010c*/ 	.word	0x00000000
        /*0110*/ 	.short	0x0009
        /*0112*/ 	.short	0x0038
        /*0114*/ 	.byte	0x00, 0xf0, 0x11, 0x00


	//----- nvinfo : EIATTR_KPARAM_INFO
	.align		4
.L_42:
        /*0118*/ 	.byte	0x04, 0x17
        /*011a*/ 	.short	(.L_44 - .L_43)
.L_43:
        /*011c*/ 	.word	0x00000000
        /*0120*/ 	.short	0x0008
        /*0122*/ 	.short	0x0034
        /*0124*/ 	.byte	0x00, 0xf0, 0x11, 0x00


	//----- nvinfo : EIATTR_KPARAM_INFO
	.align		4
.L_44:
        /*0128*/ 	.byte	0x04, 0x17
        /*012a*/ 	.short	(.L_46 - .L_45)
.L_45:
        /*012c*/ 	.word	0x00000000
        /*0130*/ 	.short	0x0007
        /*0132*/ 	.short	0x0030
        /*0134*/ 	.byte	0x00, 0xf0, 0x11, 0x00


	//----- nvinfo : EIATTR_KPARAM_INFO
	.align		4
.L_46:
        /*0138*/ 	.byte	0x04, 0x17
        /*013a*/ 	.short	(.L_48 - .L_47)
.L_47:
        /*013c*/ 	.word	0x00000000
        /*0140*/ 	.short	0x0006
        /*0142*/ 	.short	0x002c
        /*0144*/ 	.byte	0x00, 0xf0, 0x11, 0x00


	//----- nvinfo : EIATTR_KPARAM_INFO
	.align		4
.L_48:
        /*0148*/ 	.byte	0x04, 0x17
        /*014a*/ 	.short	(.L_50 - .L_49)
.L_49:
        /*014c*/ 	.word	0x00000000
        /*0150*/ 	.short	0x0005
        /*0152*/ 	.short	0x0028
        /*0154*/ 	.byte	0x00, 0xf0, 0x11, 0x00


	//----- nvinfo : EIATTR_KPARAM_INFO
	.align		4
.L_50:
        /*0158*/ 	.byte	0x04, 0x17
        /*015a*/ 	.short	(.L_52 - .L_51)
.L_51:
        /*015c*/ 	.word	0x00000000
        /*0160*/ 	.short	0x0004
        /*0162*/ 	.short	0x0020
        /*0164*/ 	.byte	0x00, 0xf4, 0x21, 0x00


	//----- nvinfo : EIATTR_KPARAM_INFO
	.align		4
.L_52:
        /*0168*/ 	.byte	0x04, 0x17
        /*016a*/ 	.short	(.L_54 - .L_53)
.L_53:
        /*016c*/ 	.word	0x00000000
        /*0170*/ 	.short	0x0003
        /*0172*/ 	.short	0x0018
        /*0174*/ 	.byte	0x00, 0xf4, 0x21, 0x00


	//----- nvinfo : EIATTR_KPARAM_INFO
	.align		4
.L_54:
        /*0178*/ 	.byte	0x04, 0x17
        /*017a*/ 	.short	(.L_56 - .L_55)
.L_55:
        /*017c*/ 	.word	0x00000000
        /*0180*/ 	.short	0x0002
        /*0182*/ 	.short	0x0010
        /*0184*/ 	.byte	0x00, 0xf4, 0x21, 0x00


	//----- nvinfo : EIATTR_KPARAM_INFO
	.align		4
.L_56:
        /*0188*/ 	.byte	0x04, 0x17
        /*018a*/ 	.short	(.L_58 - .L_57)
.L_57:
        /*018c*/ 	.word	0x00000000
        /*0190*/ 	.short	0x0001
        /*0192*/ 	.short	0x0008
        /*0194*/ 	.byte	0x00, 0xf4, 0x21, 0x00


	//----- nvinfo : EIATTR_KPARAM_INFO
	.align		4
.L_58:
        /*0198*/ 	.byte	0x04, 0x17
        /*019a*/ 	.short	(.L_60 - .L_59)
.L_59:
        /*019c*/ 	.word	0x00000000
        /*01a0*/ 	.short	0x0000
        /*01a2*/ 	.short	0x0000
        /*01a4*/ 	.byte	0x00, 0xf4, 0x21, 0x00


	//----- nvinfo : EIATTR_SPARSE_MMA_MASK
	.align		4
.L_60:
        /*01a8*/ 	.byte	0x03, 0x50
        /*01aa*/ 	.short	0x0000


	//----- nvinfo : EIATTR_MAXREG_COUNT
	.align		4
        /*01ac*/ 	.byte	0x03, 0x1b
        /*01ae*/ 	.short	0x00ff


	//----- nvinfo : EIATTR_NUM_BARRIERS
	.align		4
        /*01b0*/ 	.byte	0x02, 0x4c
        /*01b2*/ 	.byte	0x01
	.zero		1


	//----- nvinfo : EIATTR_MERCURY_ISA_VERSION
	.align		4
        /*01b4*/ 	.byte	0x03, 0x5f
        /*01b6*/ 	.short	0x0101


	//----- nvinfo : EIATTR_COOP_GROUP_MASK_REGIDS
	.align		4
        /*01b8*/ 	.byte	0x04, 0x29
        /*01ba*/ 	.short	(.L_62 - .L_61)


	//   ....[0]....
.L_61:
        /*01bc*/ 	.word	0xffffffff


	//   ....[1]....
        /*01c0*/ 	.word	0xffffffff


	//   ....[2]....
        /*01c4*/ 	.word	0xffffffff


	//   ....[3]....
        /*01c8*/ 	.word	0xffffffff


	//   ....[4]....
        /*01cc*/ 	.word	0xffffffff


	//   ....[5]....
        /*01d0*/ 	.word	0xffffffff


	//   ....[6]....
        /*01d4*/ 	.word	0xffffffff


	//   ....[7]....
        /*01d8*/ 	.word	0xffffffff


	//   ....[8]....
        /*01dc*/ 	.word	0xffffffff


	//   ....[9]....
        /*01e0*/ 	.word	0xffffffff


	//   ....[10]....
        /*01e4*/ 	.word	0xffffffff


	//   ....[11]....
        /*01e8*/ 	.word	0xffffffff


	//   ....[12]....
        /*01ec*/ 	.word	0xffffffff


	//   ....[13]....
        /*01f0*/ 	.word	0xffffffff


	//   ....[14]....
        /*01f4*/ 	.word	0xffffffff


	//   ....[15]....
        /*01f8*/ 	.word	0xffffffff


	//----- nvinfo : EIATTR_COOP_GROUP_INSTR_OFFSETS
	.align		4
.L_62:
        /*01fc*/ 	.byte	0x04, 0x28
        /*01fe*/ 	.short	(.L_64 - .L_63)


	//   ....[0]....
.L_63:
        /*0200*/ 	.word	0x00000f50


	//   ....[1]....
        /*0204*/ 	.word	0x00000f70


	//   ....[2]....
        /*0208*/ 	.word	0x000010a0


	//   ....[3]....
        /*020c*/ 	.word	0x000010e0


	//   ....[4]....
        /*0210*/ 	.word	0x00001190


	//   ....[5]....
        /*0214*/ 	.word	0x00001290


	//   ....[6]....
        /*0218*/ 	.word	0x000012a0


	//   ....[7]....
        /*021c*/ 	.word	0x000012f0


	//   ....[8]....
        /*0220*/ 	.word	0x00001360


	//   ....[9]....
        /*0224*/ 	.word	0x00001440


	//   ....[10]....
        /*0228*/ 	.word	0x00001760


	//   ....[11]....
        /*022c*/ 	.word	0x00001790


	//   ....[12]....
        /*0230*/ 	.word	0x000017b0


	//   ....[13]....
        /*0234*/ 	.word	0x000018d0


	//   ....[14]....
        /*0238*/ 	.word	0x000018e0


	//   ....[15]....
        /*023c*/ 	.word	0x000018f0


	//----- nvinfo : EIATTR_EXIT_INSTR_OFFSETS
	.align		4
.L_64:
        /*0240*/ 	.byte	0x04, 0x1c
        /*0242*/ 	.short	(.L_66 - .L_65)


	//   ....[0]....
.L_65:
        /*0244*/ 	.word	0x00002f00


	//----- nvinfo : EIATTR_REQNTID
	.align		4
.L_66:
        /*0248*/ 	.byte	0x04, 0x10
        /*024a*/ 	.short	(.L_68 - .L_67)
.L_67:
        /*024c*/ 	.word	0x00000100
        /*0250*/ 	.word	0x00000001
        /*0254*/ 	.word	0x00000001


	//----- nvinfo : EIATTR_CBANK_PARAM_SIZE
	.align		4
.L_68:
        /*0258*/ 	.byte	0x03, 0x19
        /*025a*/ 	.short	0x0088


	//----- nvinfo : EIATTR_PARAM_CBANK
	.align		4
        /*025c*/ 	.byte	0x04, 0x0a
        /*025e*/ 	.short	(.L_70 - .L_69)
	.align		4
.L_69:
        /*0260*/ 	.word	index@(.nv.constant0.attn_fwd)
        /*0264*/ 	.short	0x0210
        /*0266*/ 	.short	0x0088


	//----- nvinfo : EIATTR_SW_WAR
	.align		4
.L_70:
        /*0268*/ 	.byte	0x04, 0x36
        /*026a*/ 	.short	(.L_72 - .L_71)
.L_71:
        /*026c*/ 	.word	0x00000008
.L_72:


//--------------------- .nv.callgraph             --------------------------
	.section	.nv.callgraph,"",@"SHT_CUDA_CALLGRAPH"
	.align	4
	.sectionentsize	8
	.align		4
        /*0000*/ 	.word	0x00000000
	.align		4
        /*0004*/ 	.word	0xffffffff
	.align		4
        /*0008*/ 	.word	0x00000000
	.align		4
        /*000c*/ 	.word	0xfffffffe
	.align		4
        /*0010*/ 	.word	0x00000000
	.align		4
        /*0014*/ 	.word	0xfffffffd
	.align		4
        /*0018*/ 	.word	0x00000000
	.align		4
        /*001c*/ 	.word	0xfffffffc


//--------------------- .nv.constant4             --------------------------
	.section	.nv.constant4,"a",@progbits
	.align	8
	.align		8
.nv.constant4:
        /*0000*/ 	.dword	_$_str


//--------------------- .text.attn_fwd            --------------------------
	.section	.text.attn_fwd,"ax",@progbits
	.align	128
        .global         attn_fwd
        .type           attn_fwd,@function
        .size           attn_fwd,(.L_x_3 - attn_fwd)
        .other          attn_fwd,@"STO_CUDA_ENTRY STV_DEFAULT"
attn_fwd:
.text.attn_fwd:
[----:B------:R-:W-:Y:S01]  /*0000*/  LDC R1, c[0x0][0x28] ;  /* 0x00000a00ff017b82 */ /* 0x000fe20000000800 */
[----:B------:R-:W0:Y:S07]  /*0010*/  S2R R2, SR_TID.X ;  /* 0x0000000000027919 */ /* 0x000e2e0000002100 */
[----:B------:R-:W1:Y:S01]  /*0020*/  S2UR UR14, SR_CTAID.Y ;  /* 0x00000000000e79c3 */ /* 0x000e620000002600 */
[----:B------:R-:W-:Y:S01]  /*0030*/  ULDC.64 UR4, c[0x0][0x240] ;  /* 0x0000900000047ab9 */ /* 0x000fe20000000a00 */
[----:B------:R-:W-:Y:S01]  /*0040*/  ULDC.64 UR20, c[0x0][0x208] ;  /* 0x0000820000147ab9 */ /* 0x000fe20000000a00 */
[----:B------:R-:W2:Y:S01]  /*0050*/  S2R R3, SR_CTAID.X ;  /* 0x0000000000037919 */ /* 0x000ea20000002500 */
[----:B------:R-:W-:-:S04]  /*0060*/  ULDC UR22, c[0x0][0x280] ;  /* 0x0000a00000167ab9 */ /* 0x000fc80000000800 */
[----:B------:R-:W3:Y:S08]  /*0070*/  LDC.64 R8, c[0x0][0x210] ;  /* 0x00008400ff087b82 */ /* 0x000ef00000000a00 */
[----:B------:R-:W4:Y:S01]  /*0080*/  LDC R7, c[0x0][0x248] ;  /* 0x00009200ff077b82 */ /* 0x000f220000000800 */
[----:B-1----:R-:W-:-:S04]  /*0090*/  UIMAD UR4, UR14, UR4, URZ ;  /* 0x000000040e0472a4 */ /* 0x002fc8000f8e023f */
[----:B------:R-:W-:Y:S01]  /*00a0*/  USHF.L.U32 UR6, UR4, 0x1, URZ ;  /* 0x0000000104067899 */ /* 0x000fe2000800063f */
[----:B0-----:R-:W-:-:S04]  /*00b0*/  LOP3.LUT R0, R2, 0xff, RZ, 0xc0, !PT ;  /* 0x000000ff02007812 */ /* 0x001fc800078ec0ff */
[----:B--2---:R-:W-:-:S05]  /*00c0*/  LEA R0, R3, R0, 0x8 ;  /* 0x0000000003007211 */ /* 0x004fca00078e40ff */
[----:B------:R-:W-:Y:S01]  /*00d0*/  IMAD R3, R0, UR5, RZ ;  /* 0x0000000500037c24 */ /* 0x000fe2000f8e02ff */
[----:B------:R-:W-:Y:S01]  /*00e0*/  UIMAD.WIDE UR4, UR4, 0x2, URZ ;  /* 0x00000002040478a5 */ /* 0x000fe2000f8e023f */
[----:B----4-:R-:W-:Y:S02]  /*00f0*/  IMAD R13, R7, 0x12, RZ ;  /* 0x00000012070d7824 */ /* 0x010fe400078e02ff */
[C---:B------:R-:W-:Y:S01]  /*0100*/  IMAD.HI R6, R3.reuse, 0x2, RZ ;  /* 0x0000000203067827 */ /* 0x040fe200078e02ff */
[----:B------:R-:W-:-:S03]  /*0110*/  SHF.L.U32 R5, R3, 0x1, RZ ;  /* 0x0000000103057819 */ /* 0x000fc600000006ff */
[----:B------:R-:W-:Y:S01]  /*0120*/  IMAD R25, R7, 0x6, RZ ;  /* 0x0000000607197824 */ /* 0x000fe200078e02ff */
[----:B---3--:R-:W-:Y:S01]  /*0130*/  IADD3 R4, P0, P1, R5, UR6, R8 ;  /* 0x0000000605047c10 */ /* 0x008fe2000f91e008 */
[C---:B------:R-:W-:Y:S02]  /*0140*/  IMAD R17, R7.reuse, 0x14, RZ ;  /* 0x0000001407117824 */ /* 0x040fe400078e02ff */
[C---:B------:R-:W-:Y:S01]  /*0150*/  IMAD R33, R7.reuse, 0xa, RZ ;  /* 0x0000000a07217824 */ /* 0x040fe200078e02ff */
[----:B------:R-:W-:Y:S01]  /*0160*/  IADD3.X R5, R6, UR5, R9, P0, P1 ;  /* 0x0000000506057c10 */ /* 0x000fe200087e2409 */
[C---:B------:R-:W-:Y:S01]  /*0170*/  IMAD R19, R7.reuse, 0x16, RZ ;  /* 0x0000001607137824 */ /* 0x040fe200078e02ff */
[C---:B------:R-:W-:Y:S01]  /*0180*/  SHF.L.U32 R9, R7.reuse, 0x1, RZ ;  /* 0x0000000107097819 */ /* 0x040fe200000006ff */
[C---:B------:R-:W-:Y:S01]  /*0190*/  IMAD R21, R7.reuse, 0x18, RZ ;  /* 0x0000001807157824 */ /* 0x040fe200078e02ff */
[CC--:B------:R-:W-:Y:S01]  /*01a0*/  LEA R16, P4, R7.reuse, R4.reuse, 0x2 ;  /* 0x0000000407107211 */ /* 0x0c0fe200078810ff */
[----:B------:R-:W-:Y:S01]  /*01b0*/  IMAD R11, R7, 0x3, RZ ;  /* 0x00000003070b7824 */ /* 0x000fe200078e02ff */
[-C--:B------:R-:W-:Y:S01]  /*01c0*/  IADD3 R12, P6, R9, R4.reuse, RZ ;  /* 0x00000004090c7210 */ /* 0x080fe20007fde0ff */
[----:B------:R-:W-:Y:S01]  /*01d0*/  IMAD R35, R7, 0xc, RZ ;  /* 0x0000000c07237824 */ /* 0x000fe200078e02ff */
[-C--:B------:R-:W-:Y:S01]  /*01e0*/  IADD3 R6, P0, R13, R4.reuse, RZ ;  /* 0x000000040d067210 */ /* 0x080fe20007f1e0ff */
[C---:B------:R-:W-:Y:S01]  /*01f0*/  IMAD R39, R7.reuse, 0xe, RZ ;  /* 0x0000000e07277824 */ /* 0x040fe200078e02ff */
[CC--:B------:R-:W-:Y:S01]  /*0200*/  LEA.HI.X.SX32 R13, R7.reuse, R5.reuse, 0x1, P6 ;  /* 0x00000005070d7211 */ /* 0x0c0fe200030f0eff */
[C---:B------:R-:W-:Y:S01]  /*0210*/  IMAD R23, R7.reuse, 0x5, RZ ;  /* 0x0000000507177824 */ /* 0x040fe200078e02ff */
[C---:B------:R-:W-:Y:S01]  /*0220*/  SHF.L.U32 R15, R7.reuse, 0x2, RZ ;  /* 0x00000002070f7819 */ /* 0x040fe200000006ff */
[----:B------:R-:W-:Y:S01]  /*0230*/  IMAD R27, R7, 0x7, RZ ;  /* 0x00000007071b7824 */ /* 0x000fe200078e02ff */
[-C--:B------:R-:W-:Y:S01]  /*0240*/  IADD3 R8, P3, R17, R4.reuse, RZ ;  /* 0x0000000411087210 */ /* 0x080fe20007f7e0ff */
[----:B------:R-:W-:Y:S01]  /*0250*/  IMAD R37, R7, 0x1a, RZ ;  /* 0x0000001a07257824 */ /* 0x000fe200078e02ff */
[-C--:B------:R-:W-:Y:S01]  /*0260*/  IADD3 R18, P5, R25, R4.reuse, RZ ;  /* 0x0000000419127210 */ /* 0x080fe20007fbe0ff */
[C---:B------:R-:W-:Y:S01]  /*0270*/  IMAD R41, R7.reuse, 0x1c, RZ ;  /* 0x0000001c07297824 */ /* 0x040fe200078e02ff */
[CC--:B------:R-:W-:Y:S01]  /*0280*/  LEA R20, P6, R7.reuse, R4.reuse, 0x3 ;  /* 0x0000000407147211 */ /* 0x0c0fe200078c18ff */
[----:B------:R-:W-:Y:S01]  /*0290*/  IMAD.SHL.U32 R29, R7, 0x8, RZ ;  /* 0x00000008071d7824 */ /* 0x000fe200078e00ff */
[----:B------:R-:W-:Y:S01]  /*02a0*/  LEA.HI.X.SX32 R17, R9, R5, 0x1, P4 ;  /* 0x0000000509117211 */ /* 0x000fe200020f0eff */
[----:B------:R-:W-:Y:S01]  /*02b0*/  IMAD R31, R7, 0x9, RZ ;  /* 0x00000009071f7824 */ /* 0x000fe200078e02ff */
[-C--:B------:R-:W-:Y:S01]  /*02c0*/  IADD3 R22, P4, R33, R4.reuse, RZ ;  /* 0x0000000421167210 */ /* 0x080fe20007f9e0ff */
[----:B------:R-:W-:Y:S01]  /*02d0*/  IMAD R43, R7, 0x1e, RZ ;  /* 0x0000001e072b7824 */ /* 0x000fe200078e02ff */
[-C--:B------:R-:W-:Y:S01]  /*02e0*/  IADD3 R10, P2, R19, R4.reuse, RZ ;  /* 0x00000004130a7210 */ /* 0x080fe20007f5e0ff */
[----:B------:R0:W2:Y:S01]  /*02f0*/  LDG.E.U16 R3, desc[UR20][R4.64] ;  /* 0x0000001404037981 */ /* 0x0000a2000c1e1500 */
[----:B------:R-:W-:-:S02]  /*0300*/  IADD3 R14, P1, R21, R4, RZ ;  /* 0x00000004150e7210 */ /* 0x000fc40007f3e0ff */
[-C--:B------:R-:W-:Y:S01]  /*0310*/  LEA.HI.X.SX32 R19, R11, R5.reuse, 0x1, P5 ;  /* 0x000000050b137211 */ /* 0x080fe200028f0eff */
[----:B------:R-:W-:Y:S01]  /*0320*/  IMAD R11, R7, 0xb, RZ ;  /* 0x0000000b070b7824 */ /* 0x000fe200078e02ff */
[-C--:B------:R-:W-:Y:S01]  /*0330*/  LEA.HI.X.SX32 R21, R15, R5.reuse, 0x1, P6 ;  /* 0x000000050f157211 */ /* 0x080fe200030f0eff */
[----:B------:R-:W3:Y:S01]  /*0340*/  LDG.E.U16 R12, desc[UR20][R12.64] ;  /* 0x000000140c0c7981 */ /* 0x000ee2000c1e1500 */
[-C--:B------:R-:W-:Y:S02]  /*0350*/  IADD3 R24, P5, R35, R4.reuse, RZ ;  /* 0x0000000423187210 */ /* 0x080fe40007fbe0ff */
[-C--:B------:R-:W-:Y:S01]  /*0360*/  IADD3 R26, P6, R39, R4.reuse, RZ ;  /* 0x00000004271a7210 */ /* 0x080fe20007fde0ff */
[----:B------:R-:W4:Y:S01]  /*0370*/  LDG.E.U16 R16, desc[UR20][R16.64] ;  /* 0x0000001410107981 */ /* 0x000f22000c1e1500 */
[-C--:B------:R-:W-:Y:S02]  /*0380*/  LEA.HI.X.SX32 R23, R23, R5.reuse, 0x1, P4 ;  /* 0x0000000517177211 */ /* 0x080fe400020f0eff */
[----:B------:R-:W-:Y:S01]  /*0390*/  LEA R28, P4, R7, R4, 0x4 ;  /* 0x00000004071c7211 */ /* 0x000fe200078820ff */
[----:B------:R-:W5:Y:S01]  /*03a0*/  LDG.E.U16 R18, desc[UR20][R18.64] ;  /* 0x0000001412127981 */ /* 0x000f62000c1e1500 */
[----:B------:R-:W-:-:S02]  /*03b0*/  LEA.HI.X.SX32 R25, R25, R5, 0x1, P5 ;  /* 0x0000000519197211 */ /* 0x000fc400028f0eff */
[-C--:B------:R-:W-:Y:S01]  /*03c0*/  LEA.HI.X.SX32 R27, R27, R5.reuse, 0x1, P6 ;  /* 0x000000051b1b7211 */ /* 0x080fe200030f0eff */
[----:B------:R-:W5:Y:S01]  /*03d0*/  LDG.E.U16 R20, desc[UR20][R20.64] ;  /* 0x0000001414147981 */ /* 0x000f62000c1e1500 */
[-C--:B------:R-:W-:Y:S01]  /*03e0*/  IADD3 R30, P5, R37, R4.reuse, RZ ;  /* 0x00000004251e7210 */ /* 0x080fe20007fbe0ff */
[----:B------:R-:W-:Y:S01]  /*03f0*/  IMAD R37, R7, 0xd, RZ ;  /* 0x0000000d07257824 */ /* 0x000fe200078e02ff */
[-C--:B------:R-:W-:Y:S01]  /*0400*/  IADD3 R32, P6, R41, R4.reuse, RZ ;  /* 0x0000000429207210 */ /* 0x080fe20007fde0ff */
[----:B------:R-:W-:Y:S01]  /*0410*/  IMAD R41, R7, 0xf, RZ ;  /* 0x0000000f07297824 */ /* 0x000fe200078e02ff */
[-C--:B------:R-:W-:Y:S01]  /*0420*/  LEA.HI.X.SX32 R29, R29, R5.reuse, 0x1, P4 ;  /* 0x000000051d1d7211 */ /* 0x080fe200020f0eff */
[----:B------:R-:W5:Y:S01]  /*0430*/  LDG.E.U16 R22, desc[UR20][R22.64] ;  /* 0x0000001416167981 */ /* 0x000f62000c1e1500 */
[-C--:B------:R-:W-:Y:S02]  /*0440*/  LEA.HI.X.SX32 R7, R31, R5.reuse, 0x1, P0 ;  /* 0x000000051f077211 */ /* 0x080fe400000f0eff */
[----:B------:R-:W-:Y:S01]  /*0450*/  LEA.HI.X.SX32 R9, R33, R5, 0x1, P3 ;  /* 0x0000000521097211 */ /* 0x000fe200018f0eff */
[----:B------:R-:W3:Y:S01]  /*0460*/  LDG.E.U16 R28, desc[UR20][R28.64] ;  /* 0x000000141c1c7981 */ /* 0x000ee2000c1e1500 */
[----:B0-----:R-:W-:-:S02]  /*0470*/  IADD3 R4, P4, R43, R4, RZ ;  /* 0x000000042b047210 */ /* 0x001fc40007f9e0ff */
[-C--:B------:R-:W-:Y:S01]  /*0480*/  LEA.HI.X.SX32 R11, R11, R5.reuse, 0x1, P2 ;  /* 0x000000050b0b7211 */ /* 0x080fe200010f0eff */
[----:B------:R0:W4:Y:S01]  /*0490*/  LDG.E.U16 R6, desc[UR20][R6.64] ;  /* 0x0000001406067981 */ /* 0x000122000c1e1500 */
[-C--:B------:R-:W-:Y:S02]  /*04a0*/  LEA.HI.X.SX32 R15, R35, R5.reuse, 0x1, P1 ;  /* 0x00000005230f7211 */ /* 0x080fe400008f0eff */
[-C--:B------:R-:W-:Y:S01]  /*04b0*/  LEA.HI.X.SX32 R31, R37, R5.reuse, 0x1, P5 ;  /* 0x00000005251f7211 */ /* 0x080fe200028f0eff */
[----:B------:R1:W5:Y:S01]  /*04c0*/  LDG.E.U16 R9, desc[UR20][R8.64] ;  /* 0x0000001408097981 */ /* 0x000362000c1e1500 */
[-C--:B------:R-:W-:Y:S02]  /*04d0*/  LEA.HI.X.SX32 R33, R39, R5.reuse, 0x1, P6 ;  /* 0x0000000527217211 */ /* 0x080fe400030f0eff */
[----:B------:R-:W-:Y:S01]  /*04e0*/  LEA.HI.X.SX32 R5, R41, R5, 0x1, P4 ;  /* 0x0000000529057211 */ /* 0x000fe200020f0eff */
[----:B------:R1:W5:Y:S04]  /*04f0*/  LDG.E.U16 R10, desc[UR20][R10.64] ;  /* 0x000000140a0a7981 */ /* 0x000368000c1e1500 */
[----:B------:R1:W5:Y:S04]  /*0500*/  LDG.E.U16 R14, desc[UR20][R14.64] ;  /* 0x000000140e0e7981 */ /* 0x000368000c1e1500 */
[----:B------:R-:W5:Y:S04]  /*0510*/  LDG.E.U16 R30, desc[UR20][R30.64] ;  /* 0x000000141e1e7981 */ /* 0x000f68000c1e1500 */
[----:B------:R-:W5:Y:S04]  /*0520*/  LDG.E.U16 R24, desc[UR20][R24.64] ;  /* 0x0000001418187981 */ /* 0x000f68000c1e1500 */
[----:B------:R-:W5:Y:S04]  /*0530*/  LDG.E.U16 R32, desc[UR20][R32.64] ;  /* 0x0000001420207981 */ /* 0x000f68000c1e1500 */
[----:B------:R-:W5:Y:S04]  /*0540*/  LDG.E.U16 R26, desc[UR20][R26.64] ;  /* 0x000000141a1a7981 */ /* 0x000f68000c1e1500 */
[----:B------:R1:W5:Y:S01]  /*0550*/  LDG.E.U16 R13, desc[UR20][R4.64] ;  /* 0x00000014040d7981 */ /* 0x000362000c1e1500 */
[----:B------:R-:W1:Y:S01]  /*0560*/  S2UR UR4, SR_CgaCtaId ;  /* 0x00000000000479c3 */ /* 0x000e620000008800 */
[C---:B0-----:R-:W-:Y:S01]  /*0570*/  SHF.L.U32 R7, R2.reuse, 0x5, RZ ;  /* 0x0000000502077819 */ /* 0x041fe200000006ff */
[----:B------:R-:W-:Y:S01]  /*0580*/  UMOV UR15, 0x400 ;  /* 0x00000400000f7882 */ /* 0x000fe20000000000 */
[----:B-1----:R-:W-:Y:S01]  /*0590*/  SHF.L.U32 R8, R2, 0x1, RZ ;  /* 0x0000000102087819 */ /* 0x002fe200000006ff */
[----:B------:R-:W-:Y:S01]  /*05a0*/  UISETP.GE.AND UP0, UPT, UR22, 0x1, UPT ;  /* 0x000000011600788c */ /* 0x000fe2000bf06270 */
[----:B------:R-:W-:-:S04]  /*05b0*/  LOP3.LUT R7, R7, 0x1800, RZ, 0xc0, !PT ;  /* 0x0000180007077812 */ /* 0x000fc800078ec0ff */
[----:B------:R-:W-:Y:S02]  /*05c0*/  LOP3.LUT R7, R7, 0x7e, R8, 0xf8, !PT ;  /* 0x0000007e07077812 */ /* 0x000fe400078ef808 */
[----:B------:R-:W-:Y:S02]  /*05d0*/  PLOP3.LUT P0, PT, PT, PT, UP0, 0x80, 0x0 ;  /* 0x000000000000781c */ /* 0x000fe40003f0f008 */
[C---:B------:R-:W-:Y:S02]  /*05e0*/  LOP3.LUT R11, R7.reuse, 0x10, RZ, 0x3c, !PT ;  /* 0x00000010070b7812 */ /* 0x040fe400078e3cff */
[C---:B------:R-:W-:Y:S02]  /*05f0*/  LOP3.LUT R15, R7.reuse, 0x20, RZ, 0x3c, !PT ;  /* 0x00000020070f7812 */ /* 0x040fe400078e3cff */
[C---:B------:R-:W-:Y:S01]  /*0600*/  LOP3.LUT R5, R7.reuse, 0x30, RZ, 0x3c, !PT ;  /* 0x0000003007057812 */ /* 0x040fe200078e3cff */
[----:B------:R-:W-:Y:S01]  /*0610*/  ULEA UR15, UR4, UR15, 0x18 ;  /* 0x0000000f040f7291 */ /* 0x000fe2000f8ec03f */
[----:B------:R-:W-:-:S02]  /*0620*/  LOP3.LUT R17, R7, 0x40, RZ, 0x3c, !PT ;  /* 0x0000004007117812 */ /* 0x000fc400078e3cff */
[----:B------:R-:W-:Y:S01]  /*0630*/  LOP3.LUT R19, R7, 0x50, RZ, 0x3c, !PT ;  /* 0x0000005007137812 */ /* 0x000fe200078e3cff */
[----:B------:R-:W-:Y:S01]  /*0640*/  IMAD.MOV.U32 R4, RZ, RZ, 0x3f800000 ;  /* 0x3f800000ff047424 */ /* 0x000fe200078e00ff */
[----:B------:R-:W-:Y:S02]  /*0650*/  CS2R R48, SRZ ;  /* 0x0000000000307805 */ /* 0x000fe4000001ff00 */
[----:B------:R-:W-:Y:S02]  /*0660*/  CS2R R50, SRZ ;  /* 0x0000000000327805 */ /* 0x000fe4000001ff00 */
[----:B------:R-:W-:Y:S02]  /*0670*/  CS2R R52, SRZ ;  /* 0x0000000000347805 */ /* 0x000fe4000001ff00 */
[----:B------:R-:W-:Y:S02]  /*0680*/  CS2R R54, SRZ ;  /* 0x0000000000367805 */ /* 0x000fe4000001ff00 */
[----:B------:R-:W-:-:S02]  /*0690*/  CS2R R40, SRZ ;  /* 0x0000000000287805 */ /* 0x000fc4000001ff00 */
[----:B------:R-:W-:Y:S02]  /*06a0*/  CS2R R42, SRZ ;  /* 0x00000000002a7805 */ /* 0x000fe4000001ff00 */
[----:B------:R-:W-:Y:S02]  /*06b0*/  CS2R R44, SRZ ;  /* 0x00000000002c7805 */ /* 0x000fe4000001ff00 */
[----:B------:R-:W-:Y:S01]  /*06c0*/  CS2R R46, SRZ ;  /* 0x00000000002e7805 */ /* 0x000fe2000001ff00 */
[----:B--2---:R0:W-:Y:S02]  /*06d0*/  STS.U16 [R7+UR15], R3 ;  /* 0x0000000307007988 */ /* 0x0041e4000800040f */
[C---:B0-----:R-:W-:Y:S02]  /*06e0*/  LOP3.LUT R3, R7.reuse, 0x60, RZ, 0x3c, !PT ;  /* 0x0000006007037812 */ /* 0x041fe400078e3cff */
[----:B---3--:R-:W-:Y:S04]  /*06f0*/  STS.U16 [R7+UR15+0x400], R28 ;  /* 0x0004001c07007988 */ /* 0x008fe8000800040f */
[----:B------:R-:W-:Y:S04]  /*0700*/  STS.U16 [R11+UR15+0x80], R12 ;  /* 0x0000800c0b007988 */ /* 0x000fe8000800040f */
[----:B----4-:R0:W-:Y:S04]  /*0710*/  STS.U16 [R11+UR15+0x480], R6 ;  /* 0x000480060b007988 */ /* 0x0101e8000800040f */
[----:B------:R-:W-:Y:S04]  /*0720*/  STS.U16 [R15+UR15+0x100], R16 ;  /* 0x000100100f007988 */ /* 0x000fe8000800040f */
[----:B-----5:R-:W-:Y:S01]  /*0730*/  STS.U16 [R15+UR15+0x500], R9 ;  /* 0x000500090f007988 */ /* 0x020fe2000800040f */
[----:B0-----:R-:W-:-:S03]  /*0740*/  LOP3.LUT R11, R7, 0x70, RZ, 0x3c, !PT ;  /* 0x00000070070b7812 */ /* 0x001fc600078e3cff */
[----:B------:R0:W-:Y:S04]  /*0750*/  STS.U16 [R5+UR15+0x180], R18 ;  /* 0x0001801205007988 */ /* 0x0001e8000800040f */
[----:B------:R-:W-:Y:S04]  /*0760*/  STS.U16 [R5+UR15+0x580], R10 ;  /* 0x0005800a05007988 */ /* 0x000fe8000800040f */
[----:B------:R-:W-:Y:S04]  /*0770*/  STS.U16 [R17+UR15+0x200], R20 ;  /* 0x0002001411007988 */ /* 0x000fe8000800040f */
[----:B------:R1:W-:Y:S04]  /*0780*/  STS.U16 [R17+UR15+0x600], R14 ;  /* 0x0006000e11007988 */ /* 0x0003e8000800040f */
[----:B------:R-:W-:Y:S04]  /*0790*/  STS.U16 [R19+UR15+0x280], R22 ;  /* 0x0002801613007988 */ /* 0x000fe8000800040f */
[----:B------:R-:W-:Y:S04]  /*07a0*/  STS.U16 [R19+UR15+0x680], R30 ;  /* 0x0006801e13007988 */ /* 0x000fe8000800040f */
[----:B------:R-:W-:Y:S04]  /*07b0*/  STS.U16 [R3+UR15+0x300], R24 ;  /* 0x0003001803007988 */ /* 0x000fe8000800040f */
[----:B------:R2:W-:Y:S01]  /*07c0*/  STS.U16 [R3+UR15+0x700], R32 ;  /* 0x0007002003007988 */ /* 0x0005e2000800040f */
[----:B------:R-:W-:-:S03]  /*07d0*/  MOV R7, 0x3f800000 ;  /* 0x3f80000000077802 */ /* 0x000fc60000000f00 */
[----:B------:R3:W-:Y:S01]  /*07e0*/  STS.U16 [R11+UR15+0x380], R26 ;  /* 0x0003801a0b007988 */ /* 0x0007e2000800040f */
[----:B0-----:R-:W-:-:S03]  /*07f0*/  MOV R18, 0xff800000 ;  /* 0xff80000000127802 */ /* 0x001fc60000000f00 */
[----:B------:R3:W-:Y:S01]  /*0800*/  STS.U16 [R11+UR15+0x780], R13 ;  /* 0x0007800d0b007988 */ /* 0x0007e2000800040f */
[----:B------:R-:W-:Y:S01]  /*0810*/  IMAD.MOV.U32 R16, RZ, RZ, -0x800000 ;  /* 0xff800000ff107424 */ /* 0x000fe200078e00ff */
[----:B-1----:R-:W-:Y:S02]  /*0820*/  MOV R17, 0xff800000 ;  /* 0xff80000000117802 */ /* 0x002fe40000000f00 */
[----:B------:R-:W-:Y:S02]  /*0830*/  MOV R15, 0xff800000 ;  /* 0xff800000000f7802 */ /* 0x000fe40000000f00 */
[----:B------:R-:W-:Y:S02]  /*0840*/  MOV R6, 0x3f800000 ;  /* 0x3f80000000067802 */ /* 0x000fe40000000f00 */
[----:B------:R-:W-:Y:S02]  /*0850*/  MOV R5, 0x3f800000 ;  /* 0x3f80000000057802 */ /* 0x000fe40000000f00 */
[----:B--2---:R-:W-:Y:S01]  /*0860*/  LOP3.LUT R3, R2, 0xf, RZ, 0xc0, !PT ;  /* 0x0000000f02037812 */ /* 0x004fe200078ec0ff */
[----:B---3--:R-:W-:Y:S06]  /*0870*/  @!P0 BRA `(.L_x_0) ;  /* 0x0000001000608947 */ /* 0x008fec0003800000 */
[----:B------:R-:W-:Y:S01]  /*0880*/  ULDC.64 UR6, c[0x0][0x250] ;  /* 0x0000940000067ab9 */ /* 0x000fe20000000a00 */
[----:B------:R-:W-:Y:S01]  /*0890*/  ULDC UR4, c[0x0][0x258] ;  /* 0x0000960000047ab9 */ /* 0x000fe20000000800 */
[----:B------:R-:W-:Y:S01]  /*08a0*/  UIMAD UR6, UR14, UR6, URZ ;  /* 0x000000060e0672a4 */ /* 0x000fe2000f8e023f */
[C---:B------:R-:W-:Y:S01]  /*08b0*/  IMAD R4, R3.reuse, UR4, RZ ;  /* 0x0000000403047c24 */ /* 0x040fe2000f8e02ff */
[----:B------:R-:W-:Y:S01]  /*08c0*/  ULDC.64 UR12, c[0x0][0x260] ;  /* 0x00009800000c7ab9 */ /* 0x000fe20000000a00 */
[----:B------:R-:W-:Y:S01]  /*08d0*/  ULDC.64 UR10, c[0x0][0x218] ;  /* 0x00008600000a7ab9 */ /* 0x000fe20000000a00 */
[----:B------:R-:W-:Y:S01]  /*08e0*/  USHF.L.U32 UR4, UR6, 0x1, URZ ;  /* 0x0000000106047899 */ /* 0x000fe2000800063f */
[----:B------:R-:W-:Y:S01]  /*08f0*/  IMAD R5, R3, UR13, RZ ;  /* 0x0000000d03057c24 */ /* 0x000fe2000f8e02ff */
[----:B------:R-:W-:Y:S01]  /*0900*/  UIMAD UR12, UR14, UR12, URZ ;  /* 0x0000000c0e0c72a4 */ /* 0x000fe2000f8e023f */
[C---:B------:R-:W-:Y:S01]  /*0910*/  SHF.L.U32 R3, R4.reuse, 0x1, RZ ;  /* 0x0000000104037819 */ /* 0x040fe200000006ff */
[----:B------:R-:W-:Y:S01]  /*0920*/  ULDC.64 UR16, c[0x0][0x220] ;  /* 0x0000880000107ab9 */ /* 0x000fe20000000a00 */
[----:B------:R-:W-:Y:S01]  /*0930*/  IMAD.HI R4, R4, 0x2, RZ ;  /* 0x0000000204047827 */ /* 0x000fe200078e02ff */
[----:B------:R-:W-:Y:S01]  /*0940*/  USHF.L.U32 UR8, UR12, 0x1, URZ ;  /* 0x000000010c087899 */ /* 0x000fe2000800063f */
[----:B------:R-:W-:Y:S01]  /*0950*/  MOV R12, UR4 ;  /* 0x00000004000c7c02 */ /* 0x000fe20008000f00 */
[----:B------:R-:W-:Y:S01]  /*0960*/  UIMAD.WIDE UR4, UR6, 0x2, URZ ;  /* 0x00000002060478a5 */ /* 0x000fe2000f8e023f */
[----:B------:R-:W-:-:S02]  /*0970*/  MOV R19, 0xff800000 ;  /* 0xff80000000137802 */ /* 0x000fc40000000f00 */
[----:B------:R-:W-:Y:S02]  /*0980*/  CS2R R48, SRZ ;  /* 0x0000000000307805 */ /* 0x000fe4000001ff00 */
[----:B------:R-:W-:Y:S01]  /*0990*/  IADD3 R12, P0, P1, R3, UR10, R12 ;  /* 0x0000000a030c7c10 */ /* 0x000fe2000f91e00c */
[----:B------:R-:W-:Y:S01]  /*09a0*/  ULDC UR6, c[0x0][0x268] ;  /* 0x00009a0000067ab9 */ /* 0x000fe20000000800 */
[C---:B------:R-:W-:Y:S01]  /*09b0*/  SHF.L.U32 R3, R5.reuse, 0x1, RZ ;  /* 0x0000000105037819 */ /* 0x040fe200000006ff */
[----:B------:R-:W-:Y:S01]  /*09c0*/  IMAD.U32 R7, RZ, RZ, UR5 ;  /* 0x00000005ff077e24 */ /* 0x000fe2000f8e00ff */
[----:B------:R-:W-:Y:S01]  /*09d0*/  MOV R6, UR8 ;  /* 0x0000000800067c02 */ /* 0x000fe20008000f00 */
[----:B------:R-:W-:Y:S01]  /*09e0*/  UIMAD.WIDE UR4, UR12, 0x2, URZ ;  /* 0x000000020c0478a5 */ /* 0x000fe2000f8e023f */
[----:B------:R-:W-:Y:S01]  /*09f0*/  IMAD.HI R5, R5, 0x2, RZ ;  /* 0x0000000205057827 */ /* 0x000fe200078e02ff */
[----:B------:R-:W-:Y:S02]  /*0a00*/  MOV R13, 0xff800000 ;  /* 0xff800000000d7802 */ /* 0x000fe40000000f00 */
[----:B------:R-:W-:-:S02]  /*0a10*/  CS2R R50, SRZ ;  /* 0x0000000000327805 */ /* 0x000fc4000001ff00 */
[----:B------:R-:W-:Y:S02]  /*0a20*/  IADD3 R6, P2, P3, R3, UR16, R6 ;  /* 0x0000001003067c10 */ /* 0x000fe4000fb5e006 */
[----:B------:R-:W-:Y:S02]  /*0a30*/  CS2R R52, SRZ ;  /* 0x0000000000347805 */ /* 0x000fe4000001ff00 */
[----:B------:R-:W-:Y:S02]  /*0a40*/  SHF.R.U32.HI R3, RZ, 0x4, R2 ;  /* 0x00000004ff037819 */ /* 0x000fe40000011602 */
[----:B------:R-:W-:Y:S02]  /*0a50*/  CS2R R54, SRZ ;  /* 0x0000000000367805 */ /* 0x000fe4000001ff00 */
[----:B------:R-:W-:Y:S02]  /*0a60*/  IADD3.X R16, R4, UR11, R7, P0, P1 ;  /* 0x0000000b04107c10 */ /* 0x000fe400087e2407 */
[----:B------:R-:W-:-:S02]  /*0a70*/  CS2R R40, SRZ ;  /* 0x0000000000287805 */ /* 0x000fc4000001ff00 */
[----:B------:R-:W-:Y:S02]  /*0a80*/  SGXT.U32 R3, R3, 0x4 ;  /* 0x000000040303781a */ /* 0x000fe40000000000 */
[----:B------:R-:W-:Y:S02]  /*0a90*/  CS2R R42, SRZ ;  /* 0x00000000002a7805 */ /* 0x000fe4000001ff00 */
[----:B------:R-:W-:Y:S02]  /*0aa0*/  SHF.R.S32.HI R4, RZ, 0x6, R2 ;  /* 0x00000006ff047819 */ /* 0x000fe40000011402 */
[----:B------:R-:W-:Y:S02]  /*0ab0*/  CS2R R44, SRZ ;  /* 0x00000000002c7805 */ /* 0x000fe4000001ff00 */
[----:B------:R-:W-:Y:S01]  /*0ac0*/  MOV R14, UR5 ;  /* 0x00000005000e7c02 */ /* 0x000fe20008000f00 */
[C---:B------:R-:W-:Y:S01]  /*0ad0*/  IMAD R9, R3.reuse, UR7, RZ ;  /* 0x0000000703097c24 */ /* 0x040fe2000f8e02ff */
[----:B------:R-:W-:Y:S01]  /*0ae0*/  SGXT R4, R4, 0x1 ;  /* 0x000000010404781a */ /* 0x000fe20000000200 */
[----:B------:R-:W-:Y:S01]  /*0af0*/  IMAD R3, R3, UR6, RZ ;  /* 0x0000000603037c24 */ /* 0x000fe2000f8e02ff */
[----:B------:R-:W-:Y:S01]  /*0b00*/  UIADD3 UR6, UR15, 0x2000, URZ ;  /* 0x000020000f067890 */ /* 0x000fe2000fffe03f */
[----:B------:R-:W-:-:S02]  /*0b10*/  IADD3.X R14, R5, UR17, R14, P2, P3 ;  /* 0x00000011050e7c10 */ /* 0x000fc400097e640e */
[----:B------:R-:W-:Y:S02]  /*0b20*/  CS2R R46, SRZ ;  /* 0x00000000002e7805 */ /* 0x000fe4000001ff00 */
[----:B------:R-:W-:Y:S01]  /*0b30*/  LOP3.LUT R5, R4, 0x90, RZ, 0xc0, !PT ;  /* 0x0000009004057812 */ /* 0x000fe200078ec0ff */
[----:B------:R-:W-:Y:S01]  /*0b40*/  USHF.R.U32.HI UR6, URZ, 0x4, UR6 ;  /* 0x000000043f067899 */ /* 0x000fe20008011606 */
[----:B------:R-:W-:Y:S01]  /*0b50*/  SHF.R.U32.HI R7, RZ, 0x5, R2 ;  /* 0x00000005ff077819 */ /* 0x000fe20000011602 */
[----:B------:R-:W-:Y:S01]  /*0b60*/  UMOV UR4, URZ ;  /* 0x0000003f00047c82 */ /* 0x000fe20008000000 */
[----:B------:R-:W-:Y:S01]  /*0b70*/  LEA R11, P1, R3, R6, 0x1 ;  /* 0x00000006030b7211 */ /* 0x000fe200078208ff */
[----:B------:R-:W-:Y:S01]  /*0b80*/  USGXT.U32 UR10, UR6, 0xe ;  /* 0x0000000e060a789a */ /* 0x000fe20008000000 */
[----:B------:R-:W-:Y:S01]  /*0b90*/  LEA R12, P0, R9, R12, 0x1 ;  /* 0x0000000c090c7211 */ /* 0x000fe200078008ff */
[----:B------:R-:W-:Y:S01]  /*0ba0*/  UMOV UR5, URZ ;  /* 0x0000003f00057c82 */ /* 0x000fe20008000000 */
[----:B------:R-:W-:Y:S01]  /*0bb0*/  LOP3.LUT R10, R5, 0x17e, R8, 0x78, !PT ;  /* 0x0000017e050a7812 */ /* 0x000fe200078e7808 */
[----:B------:R-:W-:Y:S01]  /*0bc0*/  IMAD.MOV.U32 R5, RZ, RZ, 0x3f800000 ;  /* 0x3f800000ff057424 */ /* 0x000fe200078e00ff */
[----:B------:R-:W-:Y:S01]  /*0bd0*/  R2UR UR12, R7 ;  /* 0x00000000070c72ca */ /* 0x000fe200000e0000 */
[----:B------:R-:W-:Y:S01]  /*0be0*/  UMOV UR6, URZ ;  /* 0x0000003f00067c82 */ /* 0x000fe20008000000 */
[----:B------:R-:W-:Y:S01]  /*0bf0*/  LEA.HI.X.SX32 R8, R3, R14, 0x1, P1 ;  /* 0x0000000e03087211 */ /* 0x000fe200008f0eff */
[----:B------:R-:W-:Y:S01]  /*0c00*/  ULDC UR23, c[0x0][0x238] ;  /* 0x00008e0000177ab9 */ /* 0x000fe20000000800 */
[----:B------:R-:W-:Y:S01]  /*0c10*/  LEA.HI.X.SX32 R9, R9, R16, 0x1, P0 ;  /* 0x0000001009097211 */ /* 0x000fe200000f0eff */
[----:B------:R-:W-:Y:S01]  /*0c20*/  UMOV UR11, 0xc0000010 ;  /* 0xc0000010000b7882 */ /* 0x000fe20000000000 */
[----:B------:R-:W-:-:S02]  /*0c30*/  MOV R7, 0x3f800000 ;  /* 0x3f80000000077802 */ /* 0x000fc40000000f00 */
[----:B------:R-:W-:Y:S02]  /*0c40*/  MOV R6, 0x3f800000 ;  /* 0x3f80000000067802 */ /* 0x000fe40000000f00 */
[----:B------:R-:W-:Y:S02]  /*0c50*/  MOV R4, 0x3f800000 ;  /* 0x3f80000000047802 */ /* 0x000fe40000000f00 */
[----:B------:R-:W-:Y:S02]  /*0c60*/  MOV R14, 0xff800000 ;  /* 0xff800000000e7802 */ /* 0x000fe40000000f00 */
[----:B------:R-:W-:-:S07]  /*0c70*/  MOV R3, 0xff800000 ;  /* 0xff80000000037802 */ /* 0x000fce0000000f00 */
.L_x_1:
[----:B------:R-:W-:Y:S01]  /*0c80*/  IMAD.U32 R21, RZ, RZ, UR4 ;  /* 0x00000004ff157e24 */ /* 0x000fe2000f8e00ff */
[----:B------:R-:W-:-:S04]  /*0c90*/  MOV R16, UR4 ;  /* 0x0000000400107c02 */ /* 0x000fc80008000f00 */
[----:B------:R-:W-:-:S04]  /*0ca0*/  LEA R20, P0, R21, R12, 0x1 ;  /* 0x0000000c15147211 */ /* 0x000fc800078008ff */
[----:B------:R-:W-:-:S06]  /*0cb0*/  LEA.HI.X.SX32 R21, R16, R9, 0x1, P0 ;  /* 0x0000000910157211 */ /* 0x000fcc00000f0eff */
[----:B------:R-:W2:Y:S01]  /*0cc0*/  LDG.E.U16 R21, desc[UR20][R20.64] ;  /* 0x0000001414157981 */ /* 0x000ea2000c1e1500 */
[----:B------:R-:W-:Y:S02]  /*0cd0*/  MOV R16, UR5 ;  /* 0x0000000500107c02 */ /* 0x000fe40008000f00 */
[----:B------:R-:W-:Y:S01]  /*0ce0*/  MOV R15, UR5 ;  /* 0x00000005000f7c02 */ /* 0x000fe20008000f00 */
[----:B------:R-:W-:Y:S01]  /*0cf0*/  BAR.SYNC.DEFER_BLOCKING 0x0 ;  /* 0x0000000000007b1d */ /* 0x000fe20000010000 */
[----:B------:R-:W-:-:S04]  /*0d00*/  LEA R16, P0, R16, R11, 0x1 ;  /* 0x0000000b10107211 */ /* 0x000fc800078008ff */
[----:B------:R-:W-:Y:S01]  /*0d10*/  LEA.HI.X.SX32 R17, R15, R8, 0x1, P0 ;  /* 0x000000080f117211 */ /* 0x000fe200000f0eff */
[----:B------:R-:W-:-:S04]  /*0d20*/  USHF.L.U32 UR8, UR12, 0x5, URZ ;  /* 0x000000050c087899 */ /* 0x000fc8000800063f */
[----:B------:R-:W-:-:S04]  /*0d30*/  ULOP3.LUT UR8, UR8, 0x80, URZ, 0xc0, !UPT ;  /* 0x0000008008087892 */ /* 0x000fc8000f8ec03f */
[----:B------:R-:W-:Y:S01]  /*0d40*/  ULEA.HI UR8, UR15, UR8, URZ, 0x1c ;  /* 0x000000080f087291 */ /* 0x000fe2000f8fe03f */
[----:B------:R-:W-:-:S03]  /*0d50*/  UMOV UR16, 0x100 ;  /* 0x0000010000107882 */ /* 0x000fc60000000000 */
[----:B------:R-:W-:Y:S01]  /*0d60*/  ULOP3.LUT UR8, UR8, 0x3fff, URZ, 0xc0, !UPT ;  /* 0x00003fff08087892 */ /* 0x000fe2000f8ec03f */
[----:B------:R-:W-:Y:S01]  /*0d70*/  UMOV UR17, 0x40000040 ;  /* 0x4000004000117882 */ /* 0x000fe20000000000 */
[----:B------:R-:W-:Y:S02]  /*0d80*/  UMOV UR9, URZ ;  /* 0x0000003f00097c82 */ /* 0x000fe40008000000 */
[----:B------:R-:W-:Y:S01]  /*0d90*/  UIADD3.64 UR16, UR8, UR16, URZ ;  /* 0x0000001008107297 */ /* 0x000fe2000fffe03f */
[----:B------:R-:W-:Y:S02]  /*0da0*/  UMOV UR18, UR10 ;  /* 0x0000000a00127c82 */ /* 0x000fe40008000000 */
[----:B------:R-:W-:Y:S01]  /*0db0*/  UMOV UR9, 0x40000040 ;  /* 0x4000004000097882 */ /* 0x000fe20000000000 */
[----:B------:R-:W-:Y:S01]  /*0dc0*/  UMOV UR19, UR11 ;  /* 0x0000000b00137c82 */ /* 0x000fe20008000000 */
[----:B--2---:R-:W-:Y:S01]  /*0dd0*/  STS.U16 [R10+UR15+0x2000], R21 ;  /* 0x002000150a007988 */ /* 0x004fe2000800040f */
[----:B------:R0:W-:Y:S06]  /*0de0*/  MEMBAR.ALL.CTA ;  /* 0x0000000000007992 */ /* 0x0001ec0000008000 */
[----:B0-----:R-:W0:Y:S02]  /*0df0*/  FENCE.VIEW.ASYNC.S ;  /* 0x00000000000073c6 */ /* 0x001e240000000000 */
[----:B0-----:R-:W-:Y:S06]  /*0e00*/  BAR.SYNC.DEFER_BLOCKING 0x0 ;  /* 0x0000000000007b1d */ /* 0x001fec0000010000 */
[----:B------:R0:W2:Y:S01]  /*0e10*/  LDG.E.U16 R17, desc[UR20][R16.64] ;  /* 0x0000001410117981 */ /* 0x0000a2000c1e1500 */
[----:B------:R-:W-:Y:S01]  /*0e20*/  WARPGROUP.ARRIVE ;  /* 0x00000000000079c5 */ /* 0x000fe20000000000 */
[----:B------:R-:W-:-:S02]  /*0e30*/  UIADD3 UR6, UR6, 0x10, URZ ;  /* 0x0000001006067890 */ /* 0x000fc4000fffe03f */
[----:B------:R-:W-:Y:S02]  /*0e40*/  ULEA UR4, UR7, UR4, 0x4 ;  /* 0x0000000407047291 */ /* 0x000fe4000f8e203f */
[----:B------:R-:W-:Y:S01]  /*0e50*/  UISETP.GE.AND UP0, UPT, UR6, UR22, UPT ;  /* 0x000000160600728c */ /* 0x000fe2000bf06270 */
[----:B------:R-:W-:Y:S01]  /*0e60*/  HGMMA.64x16x16.F32 R32, gdesc[UR8].tnspA, RZ, !UPT ;  /* 0x20200000082079f0 */ /* 0x000fe2000c7008ff */
[----:B------:R-:W-:-:S03]  /*0e70*/  ULEA UR5, UR13, UR5, 0x4 ;  /* 0x000000050d057291 */ /* 0x000fc6000f8e203f */
[----:B------:R-:W-:Y:S01]  /*0e80*/  HGMMA.64x16x16.F32 R24, gdesc[UR16].tnspA, RZ, !UPT, gsb0 ;  /* 0x20200000101879f0 */ /* 0x000fe2000c0008ff */
[----:B------:R-:W-:Y:S01]  /*0e90*/  UMOV UR18, UR10 ;  /* 0x0000000a00127c82 */ /* 0x000fe20008000000 */
[----:B------:R-:W-:Y:S01]  /*0ea0*/  UMOV UR19, UR11 ;  /* 0x0000000b00137c82 */ /* 0x000fe20008000000 */
[----:B------:R-:W-:Y:S01]  /*0eb0*/  PLOP3.LUT P0, PT, PT, PT, UP0, 0x80, 0x0 ;  /* 0x000000000000781c */ /* 0x000fe20003f0f008 */
[----:B------:R-:W-:Y:S02]  /*0ec0*/  WARPGROUP.DEPBAR.LE gsb0, 0x0 ;  /* 0x00008000000079c5 */ /* 0x000fe40000010000 */
[----:B------:R-:W-:Y:S01]  /*0ed0*/  FMUL R15, R32, UR23 ;  /* 0x00000017200f7c20 */ /* 0x000fe20008400000 */
[----:B0-----:R-:W-:Y:S01]  /*0ee0*/  FMUL R16, R33, UR23 ;  /* 0x0000001721107c20 */ /* 0x001fe20008400000 */
[----:B------:R-:W-:Y:S04]  /*0ef0*/  BAR.SYNC.DEFER_BLOCKING 0x0 ;  /* 0x0000000000007b1d */ /* 0x000fe80000010000 */
[----:B------:R-:W-:Y:S01]  /*0f00*/  FMNMX R16, R15, R16, !PT ;  /* 0x000000100f107209 */ /* 0x000fe20007800000 */
[----:B------:R-:W-:-:S05]  /*0f10*/  FMUL R15, R36, UR23 ;  /* 0x00000017240f7c20 */ /* 0x000fca0008400000 */
[----:B------:R-:W-:Y:S01]  /*0f20*/  FMNMX R16, R15, R16, !PT ;  /* 0x000000100f107209 */ /* 0x000fe20007800000 */
[----:B------:R-:W-:-:S05]  /*0f30*/  FMUL R15, R37, UR23 ;  /* 0x00000017250f7c20 */ /* 0x000fca0008400000 */
[----:B------:R-:W-:-:S05]  /*0f40*/  FMNMX R15, R15, R16, !PT ;  /* 0x000000100f0f7209 */ /* 0x000fca0007800000 */
[----:B------:R-:W0:Y:S02]  /*0f50*/  SHFL.BFLY PT, R16, R15, 0x2, 0x1f ;  /* 0x0c401f000f107f89 */ /* 0x000e2400000e0000 */
[----:B0-----:R-:W-:-:S05]  /*0f60*/  FMNMX R16, R15, R16, !PT ;  /* 0x000000100f107209 */ /* 0x001fca0007800000 */
[----:B------:R-:W0:Y:S02]  /*0f70*/  SHFL.BFLY PT, R21, R16, 0x1, 0x1f ;  /* 0x0c201f0010157f89 */ /* 0x000e2400000e0000 */
[----:B0-----:R-:W-:-:S04]  /*0f80*/  FMNMX R18, R16, R21, !PT ;  /* 0x0000001510127209 */ /* 0x001fc80007800000 */
[----:B------:R-:W-:-:S05]  /*0f90*/  FMNMX R18, R18, R19, !PT ;  /* 0x0000001312127209 */ /* 0x000fca0007800000 */
[--C-:B------:R-:W-:Y:S01]  /*0fa0*/  FFMA R32, R32, UR23, -R18.reuse ;  /* 0x0000001720207c23 */ /* 0x100fe20008000812 */
[--C-:B------:R-:W-:Y:S01]  /*0fb0*/  FFMA R33, R33, UR23, -R18.reuse ;  /* 0x0000001721217c23 */ /* 0x100fe20008000812 */
[--C-:B------:R-:W-:Y:S01]  /*0fc0*/  FFMA R36, R36, UR23, -R18.reuse ;  /* 0x0000001724247c23 */ /* 0x100fe20008000812 */
[----:B------:R-:W-:Y:S01]  /*0fd0*/  FFMA R37, R37, UR23, -R18 ;  /* 0x0000001725257c23 */ /* 0x000fe20008000812 */
[----:B------:R-:W-:Y:S01]  /*0fe0*/  FMUL R32, R32, 1.4426950216293334961 ;  /* 0x3fb8aa3b20207820 */ /* 0x000fe20000400000 */
[----:B------:R-:W-:Y:S01]  /*0ff0*/  FMUL R21, R33, 1.4426950216293334961 ;  /* 0x3fb8aa3b21157820 */ /* 0x000fe20000400000 */
[----:B------:R-:W-:Y:S01]  /*1000*/  FMUL R20, R36, 1.4426950216293334961 ;  /* 0x3fb8aa3b24147820 */ /* 0x000fe20000400000 */
[----:B------:R-:W-:-:S03]  /*1010*/  FMUL R15, R37, 1.4426950216293334961 ;  /* 0x3fb8aa3b250f7820 */ /* 0x000fc60000400000 */
[----:B------:R-:W-:Y:S08]  /*1020*/  MUFU.EX2 R32, R32 ;  /* 0x0000002000207308 */ /* 0x000ff00000000800 */
[----:B------:R-:W0:Y:S08]  /*1030*/  MUFU.EX2 R21, R21 ;  /* 0x0000001500157308 */ /* 0x000e300000000800 */
[----:B------:R-:W1:Y:S08]  /*1040*/  MUFU.EX2 R20, R20 ;  /* 0x0000001400147308 */ /* 0x000e700000000800 */
[----:B------:R-:W3:Y:S01]  /*1050*/  MUFU.EX2 R15, R15 ;  /* 0x0000000f000f7308 */ /* 0x000ee20000000800 */
[----:B0-----:R-:W-:Y:S01]  /*1060*/  FADD R23, R32, R21 ;  /* 0x0000001520177221 */ /* 0x001fe20000000000 */
[----:B------:R-:W-:-:S03]  /*1070*/  F2FP.F16.F32.PACK_AB R32, R21, R32 ;  /* 0x000000201520723e */ /* 0x000fc600000000ff */
[----:B-1----:R-:W-:-:S04]  /*1080*/  FADD R16, R20, R23 ;  /* 0x0000001714107221 */ /* 0x002fc80000000000 */
[----:B---3--:R-:W-:-:S05]  /*1090*/  FADD R23, R15, R16 ;  /* 0x000000100f177221 */ /* 0x008fca0000000000 */
[----:B------:R-:W0:Y:S02]  /*10a0*/  SHFL.BFLY PT, R16, R23, 0x2, 0x1f ;  /* 0x0c401f0017107f89 */ /* 0x000e2400000e0000 */
[----:B0-----:R-:W-:Y:S01]  /*10b0*/  FADD R33, R23, R16 ;  /* 0x0000001017217221 */ /* 0x001fe20000000000 */
[----:B------:R-:W-:Y:S01]  /*10c0*/  FADD R16, -R18, R19 ;  /* 0x0000001312107221 */ /* 0x000fe20000000100 */
[----:B------:R-:W-:-:S03]  /*10d0*/  FMUL R19, R35, UR23 ;  /* 0x0000001723137c20 */ /* 0x000fc60008400000 */
[----:B------:R-:W0:Y:S02]  /*10e0*/  SHFL.BFLY PT, R22, R33, 0x1, 0x1f ;  /* 0x0c201f0021167f89 */ /* 0x000e2400000e0000 */
[----:B0-----:R-:W-:Y:S01]  /*10f0*/  FADD R37, R33, R22 ;  /* 0x0000001621257221 */ /* 0x001fe20000000000 */
[----:B------:R-:W-:Y:S01]  /*1100*/  FMUL R22, R16, 1.4426950216293334961 ;  /* 0x3fb8aa3b10167820 */ /* 0x000fe20000400000 */
[----:B------:R-:W-:-:S05]  /*1110*/  FMUL R16, R34, UR23 ;  /* 0x0000001722107c20 */ /* 0x000fca0008400000 */
[----:B------:R-:W-:Y:S01]  /*1120*/  FMNMX R19, R16, R19, !PT ;  /* 0x0000001310137209 */ /* 0x000fe20007800000 */
[----:B------:R-:W-:Y:S01]  /*1130*/  FMUL R16, R38, UR23 ;  /* 0x0000001726107c20 */ /* 0x000fe20008400000 */
[----:B------:R-:W0:Y:S04]  /*1140*/  MUFU.EX2 R22, R22 ;  /* 0x0000001600167308 */ /* 0x000e280000000800 */
[----:B------:R-:W-:Y:S01]  /*1150*/  FMNMX R19, R16, R19, !PT ;  /* 0x0000001310137209 */ /* 0x000fe20007800000 */
[----:B------:R-:W-:-:S05]  /*1160*/  FMUL R16, R39, UR23 ;  /* 0x0000001727107c20 */ /* 0x000fca0008400000 */
[----:B------:R-:W-:Y:S01]  /*1170*/  FMNMX R19, R16, R19, !PT ;  /* 0x0000001310137209 */ /* 0x000fe20007800000 */
[----:B------:R-:W-:-:S04]  /*1180*/  FMUL R16, R24, UR23 ;  /* 0x0000001718107c20 */ /* 0x000fc80008400000 */
[----:B------:R-:W1:Y:S01]  /*1190*/  SHFL.BFLY PT, R36, R19, 0x2, 0x1f ;  /* 0x0c401f0013247f89 */ /* 0x000e6200000e0000 */
[----:B0-----:R-:W-:Y:S01]  /*11a0*/  FFMA R7, R22, R7, R37 ;  /* 0x0000000716077223 */ /* 0x001fe20000000025 */
[-C--:B------:R-:W-:Y:S01]  /*11b0*/  FMUL R48, R48, R22.reuse ;  /* 0x0000001630307220 */ /* 0x080fe20000400000 */
[-C--:B------:R-:W-:Y:S01]  /*11c0*/  FMUL R49, R49, R22.reuse ;  /* 0x0000001631317220 */ /* 0x080fe20000400000 */
[-C--:B------:R-:W-:Y:S01]  /*11d0*/  FMUL R52, R52, R22.reuse ;  /* 0x0000001634347220 */ /* 0x080fe20000400000 */
[----:B------:R-:W-:Y:S01]  /*11e0*/  FMUL R53, R53, R22 ;  /* 0x0000001635357220 */ /* 0x000fe20000400000 */
[----:B--2---:R0:W-:Y:S01]  /*11f0*/  STS.U16 [R10+UR15+0x2000], R17 ;  /* 0x002000110a007988 */ /* 0x0041e2000800040f */
[----:B------:R2:W-:Y:S06]  /*1200*/  MEMBAR.ALL.CTA ;  /* 0x0000000000007992 */ /* 0x0005ec0000008000 */
[----:B--2---:R-:W2:Y:S01]  /*1210*/  FENCE.VIEW.ASYNC.S ;  /* 0x00000000000073c6 */ /* 0x004ea20000000000 */
[----:B-1----:R-:W-:Y:S01]  /*1220*/  FMNMX R36, R19, R36, !PT ;  /* 0x0000002413247209 */ /* 0x002fe20007800000 */
[----:B0-----:R-:W-:-:S05]  /*1230*/  FMUL R17, R25, UR23 ;  /* 0x0000001719117c20 */ /* 0x001fca0008400000 */
[----:B------:R-:W-:Y:S01]  /*1240*/  FMNMX R17, R16, R17, !PT ;  /* 0x0000001110117209 */ /* 0x000fe20007800000 */
[----:B------:R-:W-:-:S05]  /*1250*/  FMUL R16, R28, UR23 ;  /* 0x000000171c107c20 */ /* 0x000fca0008400000 */
[----:B------:R-:W-:Y:S01]  /*1260*/  FMNMX R17, R16, R17, !PT ;  /* 0x0000001110117209 */ /* 0x000fe20007800000 */
[----:B------:R-:W-:-:S05]  /*1270*/  FMUL R16, R29, UR23 ;  /* 0x000000171d107c20 */ /* 0x000fca0008400000 */
[----:B------:R-:W-:Y:S02]  /*1280*/  FMNMX R21, R16, R17, !PT ;  /* 0x0000001110157209 */ /* 0x000fe40007800000 */
[----:B--2---:R-:W0:Y:S04]  /*1290*/  SHFL.BFLY PT, R17, R36, 0x1, 0x1f ;  /* 0x0c201f0024117f89 */ /* 0x004e2800000e0000 */
[----:B------:R-:W1:Y:S01]  /*12a0*/  SHFL.BFLY PT, R16, R21, 0x2, 0x1f ;  /* 0x0c401f0015107f89 */ /* 0x000e6200000e0000 */
[----:B0-----:R-:W-:Y:S01]  /*12b0*/  FMNMX R23, R36, R17, !PT ;  /* 0x0000001124177209 */ /* 0x001fe20007800000 */
[----:B------:R-:W-:Y:S01]  /*12c0*/  FMUL R17, R27, UR23 ;  /* 0x000000171b117c20 */ /* 0x000fe20008400000 */
[----:B-1----:R-:W-:Y:S01]  /*12d0*/  FMNMX R19, R21, R16, !PT ;  /* 0x0000001015137209 */ /* 0x002fe20007800000 */
[----:B------:R-:W-:-:S04]  /*12e0*/  FMUL R16, R26, UR23 ;  /* 0x000000171a107c20 */ /* 0x000fc80008400000 */
[----:B------:R-:W0:Y:S01]  /*12f0*/  SHFL.BFLY PT, R56, R19, 0x1, 0x1f ;  /* 0x0c201f0013387f89 */ /* 0x000e2200000e0000 */
[----:B------:R-:W-:Y:S01]  /*1300*/  FMNMX R17, R16, R17, !PT ;  /* 0x0000001110117209 */ /* 0x000fe20007800000 */
[----:B------:R-:W-:-:S05]  /*1310*/  FMUL R16, R30, UR23 ;  /* 0x000000171e107c20 */ /* 0x000fca0008400000 */
[----:B------:R-:W-:Y:S01]  /*1320*/  FMNMX R17, R16, R17, !PT ;  /* 0x0000001110117209 */ /* 0x000fe20007800000 */
[----:B------:R-:W-:-:S05]  /*1330*/  FMUL R16, R31, UR23 ;  /* 0x000000171f107c20 */ /* 0x000fca0008400000 */
[----:B------:R-:W-:Y:S02]  /*1340*/  FMNMX R17, R16, R17, !PT ;  /* 0x0000001110117209 */ /* 0x000fe40007800000 */
[----:B------:R-:W-:-:S03]  /*1350*/  FMNMX R16, R23, R14, !PT ;  /* 0x0000000e17107209 */ /* 0x000fc60007800000 */
[----:B------:R-:W1:Y:S02]  /*1360*/  SHFL.BFLY PT, R36, R17, 0x2, 0x1f ;  /* 0x0c401f0011247f89 */ /* 0x000e6400000e0000 */
[--C-:B------:R-:W-:Y:S01]  /*1370*/  FFMA R34, R34, UR23, -R16.reuse ;  /* 0x0000001722227c23 */ /* 0x100fe20008000810 */
[--C-:B------:R-:W-:Y:S01]  /*1380*/  FFMA R35, R35, UR23, -R16.reuse ;  /* 0x0000001723237c23 */ /* 0x100fe20008000810 */
[--C-:B------:R-:W-:Y:S01]  /*1390*/  FFMA R38, R38, UR23, -R16.reuse ;  /* 0x0000001726267c23 */ /* 0x100fe20008000810 */
[----:B------:R-:W-:Y:S01]  /*13a0*/  FFMA R39, R39, UR23, -R16 ;  /* 0x0000001727277c23 */ /* 0x000fe20008000810 */
[----:B0-----:R-:W-:Y:S01]  /*13b0*/  FMNMX R56, R19, R56, !PT ;  /* 0x0000003813387209 */ /* 0x001fe20007800000 */
[----:B------:R-:W-:Y:S01]  /*13c0*/  FMUL R33, R34, 1.4426950216293334961 ;  /* 0x3fb8aa3b22217820 */ /* 0x000fe20000400000 */
[----:B------:R-:W-:-:S05]  /*13d0*/  FADD R14, -R16, R14 ;  /* 0x0000000e100e7221 */ /* 0x000fca0000000100 */
[----:B------:R-:W-:Y:S01]  /*13e0*/  MUFU.EX2 R33, R33 ;  /* 0x0000002100217308 */ /* 0x000fe20000000800 */
[----:B-1----:R-:W-:Y:S01]  /*13f0*/  FMNMX R19, R17, R36, !PT ;  /* 0x0000002411137209 */ /* 0x002fe20007800000 */
[----:B------:R-:W-:Y:S01]  /*1400*/  FMUL R36, R35, 1.4426950216293334961 ;  /* 0x3fb8aa3b23247820 */ /* 0x000fe20000400000 */
[----:B------:R-:W-:Y:S01]  /*1410*/  FMNMX R17, R56, R13, !PT ;  /* 0x0000000d38117209 */ /* 0x000fe20007800000 */
[----:B------:R-:W-:Y:S01]  /*1420*/  FMUL R35, R38, 1.4426950216293334961 ;  /* 0x3fb8aa3b26237820 */ /* 0x000fe20000400000 */
[----:B------:R-:W-:Y:S01]  /*1430*/  FMUL R38, R39, 1.4426950216293334961 ;  /* 0x3fb8aa3b27267820 */ /* 0x000fe20000400000 */
[----:B------:R-:W0:Y:S02]  /*1440*/  SHFL.BFLY PT, R34, R19, 0x1, 0x1f ;  /* 0x0c201f0013227f89 */ /* 0x000e2400000e0000 */
[--C-:B------:R-:W-:Y:S01]  /*1450*/  FFMA R24, R24, UR23, -R17.reuse ;  /* 0x0000001718187c23 */ /* 0x100fe20008000811 */
[--C-:B------:R-:W-:Y:S01]  /*1460*/  FFMA R25, R25, UR23, -R17.reuse ;  /* 0x0000001719197c23 */ /* 0x100fe20008000811 */
[--C-:B------:R-:W-:Y:S01]  /*1470*/  FFMA R21, R28, UR23, -R17.reuse ;  /* 0x000000171c157c23 */ /* 0x100fe20008000811 */
[----:B------:R-:W1:Y:S01]  /*1480*/  MUFU.EX2 R36, R36 ;  /* 0x0000002400247308 */ /* 0x000e620000000800 */
[----:B------:R-:W-:Y:S01]  /*1490*/  FMUL R24, R24, 1.4426950216293334961 ;  /* 0x3fb8aa3b18187820 */ /* 0x000fe20000400000 */
[----:B------:R-:W-:Y:S01]  /*14a0*/  FFMA R29, R29, UR23, -R17 ;  /* 0x000000171d1d7c23 */ /* 0x000fe20008000811 */
[----:B------:R-:W-:-:S03]  /*14b0*/  FMUL R21, R21, 1.4426950216293334961 ;  /* 0x3fb8aa3b15157820 */ /* 0x000fc60000400000 */
[----:B------:R-:W-:Y:S02]  /*14c0*/  FMUL R37, R29, 1.4426950216293334961 ;  /* 0x3fb8aa3b1d257820 */ /* 0x000fe40000400000 */
[----:B------:R-:W2:Y:S08]  /*14d0*/  MUFU.EX2 R35, R35 ;  /* 0x0000002300237308 */ /* 0x000eb00000000800 */
[----:B------:R-:W-:Y:S01]  /*14e0*/  MUFU.EX2 R24, R24 ;  /* 0x0000001800187308 */ /* 0x000fe20000000800 */
[----:B-1----:R-:W-:Y:S01]  /*14f0*/  FADD R22, R33, R36 ;  /* 0x0000002421167221 */ /* 0x002fe20000000000 */
[----:B------:R-:W-:-:S02]  /*1500*/  F2FP.F16.F32.PACK_AB R33, R36, R33 ;  /* 0x000000212421723e */ /* 0x000fc400000000ff */
[----:B0-----:R-:W-:Y:S01]  /*1510*/  FMNMX R34, R19, R34, !PT ;  /* 0x0000002213227209 */ /* 0x001fe20007800000 */
[----:B------:R-:W-:-:S03]  /*1520*/  FMUL R19, R25, 1.4426950216293334961 ;  /* 0x3fb8aa3b19137820 */ /* 0x000fc60000400000 */
[----:B------:R-:W-:Y:S01]  /*1530*/  MUFU.EX2 R21, R21 ;  /* 0x0000001500157308 */ /* 0x000fe20000000800 */
[----:B------:R-:W-:Y:S02]  /*1540*/  FMNMX R28, R34, R3, !PT ;  /* 0x00000003221c7209 */ /* 0x000fe40007800000 */
[----:B------:R-:W-:Y:S01]  /*1550*/  F2FP.F16.F32.PACK_AB R34, R15, R20 ;  /* 0x000000140f22723e */ /* 0x000fe200000000ff */
[----:B--2---:R-:W-:Y:S02]  /*1560*/  FADD R15, R35, R22 ;  /* 0x00000016230f7221 */ /* 0x004fe40000000000 */
[--C-:B------:R-:W-:Y:S01]  /*1570*/  FFMA R23, R26, UR23, -R28.reuse ;  /* 0x000000171a177c23 */ /* 0x100fe2000800081c */
[--C-:B------:R-:W-:Y:S01]  /*1580*/  FFMA R27, R27, UR23, -R28.reuse ;  /* 0x000000171b1b7c23 */ /* 0x100fe2000800081c */
[----:B------:R-:W0:Y:S01]  /*1590*/  MUFU.EX2 R19, R19 ;  /* 0x0000001300137308 */ /* 0x000e220000000800 */
[--C-:B------:R-:W-:Y:S01]  /*15a0*/  FFMA R31, R31, UR23, -R28.reuse ;  /* 0x000000171f1f7c23 */ /* 0x100fe2000800081c */
[----:B------:R-:W-:Y:S01]  /*15b0*/  FMUL R25, R23, 1.4426950216293334961 ;  /* 0x3fb8aa3b17197820 */ /* 0x000fe20000400000 */
[----:B------:R-:W-:Y:S01]  /*15c0*/  FMUL R29, R27, 1.4426950216293334961 ;  /* 0x3fb8aa3b1b1d7820 */ /* 0x000fe20000400000 */
[----:B------:R-:W-:Y:S01]  /*15d0*/  FFMA R23, R30, UR23, -R28 ;  /* 0x000000171e177c23 */ /* 0x000fe2000800081c */
[----:B------:R-:W-:Y:S01]  /*15e0*/  FMUL R20, R31, 1.4426950216293334961 ;  /* 0x3fb8aa3b1f147820 */ /* 0x000fe20000400000 */
[----:B------:R-:W-:-:S02]  /*15f0*/  FADD R3, -R28, R3 ;  /* 0x000000031c037221 */ /* 0x000fc40000000100 */
[----:B------:R-:W-:Y:S01]  /*1600*/  MUFU.EX2 R25, R25 ;  /* 0x0000001900197308 */ /* 0x000fe20000000800 */
[----:B------:R-:W-:Y:S01]  /*1610*/  FMUL R23, R23, 1.4426950216293334961 ;  /* 0x3fb8aa3b17177820 */ /* 0x000fe20000400000 */
[----:B------:R-:W-:-:S06]  /*1620*/  FMUL R3, R3, 1.4426950216293334961 ;  /* 0x3fb8aa3b03037820 */ /* 0x000fcc0000400000 */
[----:B------:R-:W1:Y:S01]  /*1630*/  MUFU.EX2 R30, R29 ;  /* 0x0000001d001e7308 */ /* 0x000e620000000800 */
[----:B0-----:R-:W-:Y:S01]  /*1640*/  FADD R22, R24, R19 ;  /* 0x0000001318167221 */ /* 0x001fe20000000000 */
[----:B------:R-:W-:-:S03]  /*1650*/  F2FP.F16.F32.PACK_AB R24, R19, R24 ;  /* 0x000000181318723e */ /* 0x000fc600000000ff */
[----:B------:R-:W-:Y:S01]  /*1660*/  FADD R19, R21, R22 ;  /* 0x0000001615137221 */ /* 0x000fe20000000000 */
[----:B------:R-:W-:Y:S01]  /*1670*/  FMUL R22, R14, 1.4426950216293334961 ;  /* 0x3fb8aa3b0e167820 */ /* 0x000fe20000400000 */
[----:B------:R-:W-:Y:S01]  /*1680*/  FADD R14, -R17, R13 ;  /* 0x0000000d110e7221 */ /* 0x000fe20000000100 */
[----:B------:R-:W0:Y:S03]  /*1690*/  MUFU.EX2 R27, R23 ;  /* 0x00000017001b7308 */ /* 0x000e260000000800 */
[----:B------:R-:W-:-:S05]  /*16a0*/  FMUL R14, R14, 1.4426950216293334961 ;  /* 0x3fb8aa3b0e0e7820 */ /* 0x000fca0000400000 */
[----:B------:R-:W2:Y:S01]  /*16b0*/  MUFU.EX2 R26, R37 ;  /* 0x00000025001a7308 */ /* 0x000ea20000000800 */
[----:B-1----:R-:W-:Y:S01]  /*16c0*/  FADD R36, R25, R30 ;  /* 0x0000001e19247221 */ /* 0x002fe20000000000 */
[----:B------:R-:W-:-:S06]  /*16d0*/  F2FP.F16.F32.PACK_AB R25, R30, R25 ;  /* 0x000000191e19723e */ /* 0x000fcc00000000ff */
[----:B------:R-:W1:Y:S01]  /*16e0*/  MUFU.EX2 R38, R38 ;  /* 0x0000002600267308 */ /* 0x000e620000000800 */
[----:B0-----:R-:W-:-:S07]  /*16f0*/  FADD R23, R27, R36 ;  /* 0x000000241b177221 */ /* 0x001fce0000000000 */
[----:B------:R-:W0:Y:S01]  /*1700*/  MUFU.EX2 R20, R20 ;  /* 0x0000001400147308 */ /* 0x000e220000000800 */
[C---:B--2---:R-:W-:Y:S01]  /*1710*/  FADD R19, R26.reuse, R19 ;  /* 0x000000131a137221 */ /* 0x044fe20000000000 */
[----:B------:R-:W-:-:S06]  /*1720*/  F2FP.F16.F32.PACK_AB R26, R26, R21 ;  /* 0x000000151a1a723e */ /* 0x000fcc00000000ff */
[----:B------:R-:W2:Y:S01]  /*1730*/  MUFU.EX2 R13, R22 ;  /* 0x00000016000d7308 */ /* 0x000ea20000000800 */
[C---:B-1----:R-:W-:Y:S01]  /*1740*/  FADD R15, R38.reuse, R15 ;  /* 0x0000000f260f7221 */ /* 0x042fe20000000000 */
[----:B------:R-:W-:Y:S02]  /*1750*/  F2FP.F16.F32.PACK_AB R35, R38, R35 ;  /* 0x000000232623723e */ /* 0x000fe400000000ff */
[----:B------:R-:W1:Y:S04]  /*1760*/  SHFL.BFLY PT, R38, R19, 0x2, 0x1f ;  /* 0x0c401f0013267f89 */ /* 0x000e6800000e0000 */
[----:B------:R-:W3:Y:S01]  /*1770*/  MUFU.EX2 R14, R14 ;  /* 0x0000000e000e7308 */ /* 0x000ee20000000800 */
[C---:B0-----:R-:W-:Y:S01]  /*1780*/  FADD R21, R20.reuse, R23 ;  /* 0x0000001714157221 */ /* 0x041fe20000000000 */
[----:B------:R-:W0:Y:S01]  /*1790*/  SHFL.BFLY PT, R36, R15, 0x2, 0x1f ;  /* 0x0c401f000f247f89 */ /* 0x000e2200000e0000 */
[----:B------:R-:W-:-:S03]  /*17a0*/  F2FP.F16.F32.PACK_AB R27, R20, R27 ;  /* 0x0000001b141b723e */ /* 0x000fc600000000ff */
[----:B------:R-:W4:Y:S02]  /*17b0*/  SHFL.BFLY PT, R56, R21, 0x2, 0x1f ;  /* 0x0c401f0015387f89 */ /* 0x000f2400000e0000 */
[----:B------:R-:W5:Y:S01]  /*17c0*/  MUFU.EX2 R3, R3 ;  /* 0x0000000300037308 */ /* 0x000f620000000800 */
[-C--:B--2---:R-:W-:Y:S01]  /*17d0*/  FMUL R50, R50, R13.reuse ;  /* 0x0000000d32327220 */ /* 0x084fe20000400000 */
[-C--:B------:R-:W-:Y:S01]  /*17e0*/  FMUL R51, R51, R13.reuse ;  /* 0x0000000d33337220 */ /* 0x080fe20000400000 */
[-C--:B------:R-:W-:Y:S01]  /*17f0*/  FMUL R54, R54, R13.reuse ;  /* 0x0000000d36367220 */ /* 0x080fe20000400000 */
[----:B------:R-:W-:Y:S01]  /*1800*/  FMUL R55, R55, R13 ;  /* 0x0000000d37377220 */ /* 0x000fe20000400000 */
[-C--:B---3--:R-:W-:Y:S01]  /*1810*/  FMUL R40, R40, R14.reuse ;  /* 0x0000000e28287220 */ /* 0x088fe20000400000 */
[-C--:B------:R-:W-:Y:S01]  /*1820*/  FMUL R41, R41, R14.reuse ;  /* 0x0000000e29297220 */ /* 0x080fe20000400000 */
[-C--:B------:R-:W-:Y:S01]  /*1830*/  FMUL R44, R44, R14.reuse ;  /* 0x0000000e2c2c7220 */ /* 0x080fe20000400000 */
[----:B------:R-:W-:Y:S01]  /*1840*/  FMUL R45, R45, R14 ;  /* 0x0000000e2d2d7220 */ /* 0x000fe20000400000 */
[----:B-1----:R-:W-:Y:S01]  /*1850*/  FADD R38, R19, R38 ;  /* 0x0000002613267221 */ /* 0x002fe20000000000 */
[-C--:B-----5:R-:W-:Y:S01]  /*1860*/  FMUL R42, R42, R3.reuse ;  /* 0x000000032a2a7220 */ /* 0x0a0fe20000400000 */
[-C--:B------:R-:W-:Y:S01]  /*1870*/  FMUL R43, R43, R3.reuse ;  /* 0x000000032b2b7220 */ /* 0x080fe20000400000 */
[-C--:B------:R-:W-:Y:S01]  /*1880*/  FMUL R46, R46, R3.reuse ;  /* 0x000000032e2e7220 */ /* 0x080fe20000400000 */
[----:B------:R-:W-:Y:S01]  /*1890*/  FMUL R47, R47, R3 ;  /* 0x000000032f2f7220 */ /* 0x000fe20000400000 */
[----:B------:R-:W-:Y:S01]  /*18a0*/  BAR.SYNC.DEFER_BLOCKING 0x0 ;  /* 0x0000000000007b1d */ /* 0x000fe20000010000 */
[----:B0-----:R-:W-:Y:S01]  /*18b0*/  FADD R36, R15, R36 ;  /* 0x000000240f247221 */ /* 0x001fe20000000000 */
[----:B----4-:R-:W-:-:S04]  /*18c0*/  FADD R56, R21, R56 ;  /* 0x0000003815387221 */ /* 0x010fc80000000000 */
[----:B------:R-:W0:Y:S04]  /*18d0*/  SHFL.BFLY PT, R15, R36, 0x1, 0x1f ;  /* 0x0c201f00240f7f89 */ /* 0x000e2800000e0000 */
[----:B------:R-:W1:Y:S04]  /*18e0*/  SHFL.BFLY PT, R19, R38, 0x1, 0x1f ;  /* 0x0c201f0026137f89 */ /* 0x000e6800000e0000 */
[----:B------:R-:W2:Y:S01]  /*18f0*/  SHFL.BFLY PT, R21, R56, 0x1, 0x1f ;  /* 0x0c201f0038157f89 */ /* 0x000ea200000e0000 */
[----:B------:R-:W-:-:S06]  /*1900*/  WARPGROUP.ARRIVE ;  /* 0x00000000000079c5 */ /* 0x000fcc0000000000 */
[----:B------:R-:W-:Y:S01]  /*1910*/  HGMMA.64x16x16.F32 R48, R32, gdesc[UR8], R48 ;  /* 0x0020000820307df0 */ /* 0x000fe20008700830 */
[----:B0-----:R-:W-:Y:S02]  /*1920*/  FADD R22, R36, R15 ;  /* 0x0000000f24167221 */ /* 0x001fe40000000000 */
[----:B------:R-:W-:Y:S01]  /*1930*/  HGMMA.64x16x16.F32 R40, R24, gdesc[UR16], R40, gsb0 ;  /* 0x0020001018287df0 */ /* 0x000fe20008000828 */
[----:B------:R-:W-:Y:S01]  /*1940*/  MOV R15, R28 ;  /* 0x0000001c000f7202 */ /* 0x000fe20000000f00 */
[----:B-1----:R-:W-:Y:S01]  /*1950*/  FADD R19, R38, R19 ;  /* 0x0000001326137221 */ /* 0x002fe20000000000 */
[----:B------:R-:W-:Y:S01]  /*1960*/  FFMA R6, R13, R6, R22 ;  /* 0x000000060d067223 */ /* 0x000fe20000000016 */
[----:B------:R-:W-:Y:S01]  /*1970*/  MOV R13, R17 ;  /* 0x00000011000d7202 */ /* 0x000fe20000000f00 */
[----:B--2---:R-:W-:Y:S01]  /*1980*/  FADD R20, R56, R21 ;  /* 0x0000001538147221 */ /* 0x004fe20000000000 */
[----:B------:R-:W-:Y:S01]  /*1990*/  FFMA R5, R14, R5, R19 ;  /* 0x000000050e057223 */ /* 0x000fe20000000013 */
[----:B------:R-:W-:-:S02]  /*19a0*/  MOV R14, R16 ;  /* 0x00000010000e7202 */ /* 0x000fc40000000f00 */
[----:B------:R-:W-:Y:S01]  /*19b0*/  FFMA R4, R3, R4, R20 ;  /* 0x0000000403047223 */ /* 0x000fe20000000014 */
[----:B------:R-:W-:Y:S01]  /*19c0*/  IMAD.MOV.U32 R3, RZ, RZ, R28 ;  /* 0x000000ffff037224 */ /* 0x000fe200078e001c */
[----:B------:R-:W-:Y:S01]  /*19d0*/  MOV R19, R18 ;  /* 0x0000001200137202 */ /* 0x000fe20000000f00 */
[----:B------:R-:W-:Y:S02]  /*19e0*/  WARPGROUP.DEPBAR.LE gsb0, 0x0 ;  /* 0x00008000000079c5 */ /* 0x000fe40000010000 */
[----:B------:R-:W-:Y:S05]  /*19f0*/  @!P0 BRA `(.L_x_1) ;  /* 0xfffffff000a08947 */ /* 0x000fea000383ffff */
.L_x_0:
[C---:B------:R-:W-:Y:S01]  /*1a00*/  SHF.L.U32 R9, R2.reuse, 0x7, RZ ;  /* 0x0000000702097819 */ /* 0x040fe200000006ff */
[C---:B------:R-:W-:Y:S01]  /*1a10*/  IMAD.SHL.U32 R8, R2.reuse, 0x8, RZ ;  /* 0x0000000802087824 */ /* 0x040fe200078e00ff */
[----:B------:R-:W-:Y:S01]  /*1a20*/  LOP3.LUT R10, R2, 0xf, RZ, 0xc0, !PT ;  /* 0x0000000f020a7812 */ /* 0x000fe200078ec0ff */
[----:B------:R-:W-:Y:S01]  /*1a30*/  FMUL R13, R42, 0.25 ;  /* 0x3e8000002a0d7820 */ /* 0x000fe20000400000 */
[----:B------:R-:W-:Y:S01]  /*1a40*/  LOP3.LUT R11, R9, 0x800, RZ, 0xc0, !PT ;  /* 0x00000800090b7812 */ /* 0x000fe200078ec0ff */
[----:B------:R-:W-:Y:S01]  /*1a50*/  FMUL R23, R4, 8388608 ;  /* 0x4b00000004177820 */ /* 0x000fe20000400000 */
[----:B------:R-:W-:Y:S01]  /*1a60*/  LOP3.LUT R9, R8, 0x38, RZ, 0xc0, !PT ;  /* 0x0000003808097812 */ /* 0x000fe200078ec0ff */
[----:B------:R-:W-:Y:S01]  /*1a70*/  FMUL R21, R48, 0.25 ;  /* 0x3e80000030157820 */ /* 0x000fe20000400000 */
[----:B------:R-:W-:Y:S01]  /*1a80*/  LOP3.LUT R22, R8, 0x700, RZ, 0xc0, !PT ;  /* 0x0000070008167812 */ /* 0x000fe200078ec0ff */
[----:B------:R-:W-:Y:S01]  /*1a90*/  FMUL R8, R47, 0.25 ;  /* 0x3e8000002f087820 */ /* 0x000fe20000400000 */
[----:B------:R-:W-:Y:S01]  /*1aa0*/  LEA R10, R10, UR15, 0x4 ;  /* 0x0000000f0a0a7c11 */ /* 0x000fe2000f8e20ff */
[----:B------:R-:W-:Y:S01]  /*1ab0*/  BAR.SYNC.DEFER_BLOCKING 0x0 ;  /* 0x0000000000007b1d */ /* 0x000fe20000010000 */
[----:B------:R-:W-:-:S02]  /*1ac0*/  FSETP.GT.AND P4, PT, |R4|, 8.50705917302346158658e+37, PT ;  /* 0x7e8000000400780b */ /* 0x000fc40003f84200 */
[----:B------:R-:W-:Y:S01]  /*1ad0*/  IADD3 R22, R22, R10, R11 ;  /* 0x0000000a16167210 */ /* 0x000fe20007ffe00b */
[----:B------:R-:W-:Y:S01]  /*1ae0*/  FMUL R10, R43, 0.25 ;  /* 0x3e8000002b0a7820 */ /* 0x000fe20000400000 */
[----:B------:R-:W-:Y:S01]  /*1af0*/  FSEL R11, R8, R47, P4 ;  /* 0x0000002f080b7208 */ /* 0x000fe20002000000 */
[----:B------:R-:W-:Y:S01]  /*1b00*/  FMUL R8, R45, 0.25 ;  /* 0x3e8000002d087820 */ /* 0x000fe20000400000 */
[----:B------:R-:W-:Y:S01]  /*1b10*/  FSETP.GT.AND P1, PT, |R5|, 8.50705917302346158658e+37, PT ;  /* 0x7e8000000500780b */ /* 0x000fe20003f24200 */
[----:B------:R-:W-:Y:S01]  /*1b20*/  ULDC.64 UR4, c[0x0][0x270] ;  /* 0x00009c0000047ab9 */ /* 0x000fe20000000a00 */
[----:B------:R-:W-:Y:S01]  /*1b30*/  FSETP.GT.AND P0, PT, |R6|, 8.50705917302346158658e+37, PT ;  /* 0x7e8000000600780b */ /* 0x000fe20003f04200 */
[----:B------:R-:W-:Y:S01]  /*1b40*/  UIMAD UR4, UR14, UR4, URZ ;  /* 0x000000040e0472a4 */ /* 0x000fe2000f8e023f */
[----:B------:R-:W-:Y:S01]  /*1b50*/  FSEL R25, R8, R45, P1 ;  /* 0x0000002d08197208 */ /* 0x000fe20000800000 */
[----:B------:R-:W-:Y:S01]  /*1b60*/  FMUL R8, R55, 0.25 ;  /* 0x3e80000037087820 */ /* 0x000fe20000400000 */
[----:B------:R-:W-:Y:S01]  /*1b70*/  IADD3 R12, R9, UR15, RZ ;  /* 0x0000000f090c7c10 */ /* 0x000fe2000fffe0ff */
[----:B------:R-:W-:Y:S01]  /*1b80*/  FMUL R9, R46, 0.25 ;  /* 0x3e8000002e097820 */ /* 0x000fe20000400000 */
[----:B------:R-:W-:-:S02]  /*1b90*/  FSETP.GEU.AND P2, PT, R7, 1.175494350822287508e-38, PT ;  /* 0x008000000700780b */ /* 0x000fc40003f4e000 */
[----:B------:R-:W-:Y:S01]  /*1ba0*/  FSEL R27, R8, R55, P0 ;  /* 0x00000037081b7208 */ /* 0x000fe20000000000 */
[----:B------:R-:W-:Y:S01]  /*1bb0*/  FMUL R8, R7, 8388608 ;  /* 0x4b00000007087820 */ /* 0x000fe20000400000 */
[----:B------:R-:W-:Y:S01]  /*1bc0*/  FSEL R42, R13, R42, P4 ;  /* 0x0000002a0d2a7208 */ /* 0x000fe20002000000 */
[----:B------:R-:W-:Y:S01]  /*1bd0*/  FMUL R13, R54, 0.25 ;  /* 0x3e800000360d7820 */ /* 0x000fe20000400000 */
[----:B------:R-:W-:Y:S01]  /*1be0*/  FSEL R24, R9, R46, P4 ;  /* 0x0000002e09187208 */ /* 0x000fe20002000000 */
[----:B------:R-:W-:Y:S01]  /*1bf0*/  FMUL R9, R44, 0.25 ;  /* 0x3e8000002c097820 */ /* 0x000fe20000400000 */
[----:B------:R-:W-:Y:S01]  /*1c00*/  FSEL R43, R10, R43, P4 ;  /* 0x0000002b0a2b7208 */ /* 0x000fe20002000000 */
[----:B------:R-:W-:Y:S01]  /*1c10*/  FMUL R10, R51, 0.25 ;  /* 0x3e800000330a7820 */ /* 0x000fe20000400000 */
[----:B------:R-:W-:Y:S02]  /*1c20*/  FSEL R8, R8, R7, !P2 ;  /* 0x0000000708087208 */ /* 0x000fe40005000000 */
[----:B------:R-:W-:-:S02]  /*1c30*/  FSEL R28, R13, R54, P0 ;  /* 0x000000360d1c7208 */ /* 0x000fc40000000000 */
[----:B------:R-:W-:Y:S02]  /*1c40*/  IADD3 R13, R8, -0x3f3504f3, RZ ;  /* 0xc0cafb0d080d7810 */ /* 0x000fe40007ffe0ff */
[----:B------:R-:W-:Y:S01]  /*1c50*/  FSEL R26, R9, R44, P1 ;  /* 0x0000002c091a7208 */ /* 0x000fe20000800000 */
[----:B------:R-:W-:Y:S01]  /*1c60*/  FMUL R9, R40, 0.25 ;  /* 0x3e80000028097820 */ /* 0x000fe20000400000 */
[----:B------:R-:W-:Y:S01]  /*1c70*/  FSEL R51, R10, R51, P0 ;  /* 0x000000330a337208 */ /* 0x000fe20000000000 */
[----:B------:R-:W-:Y:S01]  /*1c80*/  FMUL R10, R53, 0.25 ;  /* 0x3e800000350a7820 */ /* 0x000fe20000400000 */
[----:B------:R-:W-:Y:S02]  /*1c90*/  FSETP.GT.AND P3, PT, |R7|, 8.50705917302346158658e+37, PT ;  /* 0x7e8000000700780b */ /* 0x000fe40003f64200 */
[----:B------:R-:W-:Y:S02]  /*1ca0*/  LOP3.LUT R13, R13, 0xff800000, RZ, 0xc0, !PT ;  /* 0xff8000000d0d7812 */ /* 0x000fe400078ec0ff */
[----:B------:R-:W-:-:S02]  /*1cb0*/  LOP3.LUT R3, R2, 0xf0, RZ, 0xc0, !PT ;  /* 0x000000f002037812 */ /* 0x000fc400078ec0ff */
[----:B------:R-:W-:Y:S01]  /*1cc0*/  FSEL R40, R9, R40, P1 ;  /* 0x0000002809287208 */ /* 0x000fe20000800000 */
[----:B------:R-:W-:Y:S01]  /*1cd0*/  FMUL R9, R50, 0.25 ;  /* 0x3e80000032097820 */ /* 0x000fe20000400000 */
[----:B------:R-:W-:Y:S02]  /*1ce0*/  FSEL R29, R10, R53, P3 ;  /* 0x000000350a1d7208 */ /* 0x000fe40001800000 */
[----:B------:R-:W-:Y:S02]  /*1cf0*/  FSEL R19, RZ, -23, P2 ;  /* 0xc1b80000ff137808 */ /* 0x000fe40001000000 */
[----:B------:R-:W-:Y:S02]  /*1d00*/  I2FP.F32.S32 R10, R13 ;  /* 0x0000000d000a7245 */ /* 0x000fe40000201400 */
[----:B------:R-:W-:Y:S01]  /*1d10*/  LEA R3, R3, R12, 0x2 ;  /* 0x0000000c03037211 */ /* 0x000fe200078e10ff */
[----:B------:R-:W-:Y:S01]  /*1d20*/  FMUL R12, R41, 0.25 ;  /* 0x3e800000290c7820 */ /* 0x000fe20000400000 */
[----:B------:R-:W-:Y:S01]  /*1d30*/  FSEL R50, R9, R50, P0 ;  /* 0x0000003209327208 */ /* 0x000fe20000000000 */
[----:B------:R-:W-:Y:S01]  /*1d40*/  FFMA.FTZ R19, R10, 1.1920928955078125e-07, R19 ;  /* 0x340000000a137823 */ /* 0x000fe20000010013 */
[----:B------:R-:W-:Y:S01]  /*1d50*/  FMUL R9, R52, 0.25 ;  /* 0x3e80000034097820 */ /* 0x000fe20000400000 */
[----:B------:R-:W-:Y:S01]  /*1d60*/  FMUL R10, R5, 8388608 ;  /* 0x4b000000050a7820 */ /* 0x000fe20000400000 */
[----:B------:R-:W-:-:S02]  /*1d70*/  FSEL R41, R12, R41, P1 ;  /* 0x000000290c297208 */ /* 0x000fc40000800000 */
[----:B------:R-:W-:Y:S02]  /*1d80*/  FSETP.GEU.AND P6, PT, R5, 1.175494350822287508e-38, PT ;  /* 0x008000000500780b */ /* 0x000fe40003fce000 */
[----:B------:R-:W-:Y:S02]  /*1d90*/  SHF.R.U32.HI R12, RZ, 0x1, R2 ;  /* 0x00000001ff0c7819 */ /* 0x000fe40000011602 */
[----:B------:R-:W-:Y:S01]  /*1da0*/  FSEL R30, R9, R52, P3 ;  /* 0x00000034091e7208 */ /* 0x000fe20001800000 */
[----:B------:R-:W-:Y:S01]  /*1db0*/  FMUL R9, R6, 8388608 ;  /* 0x4b00000006097820 */ /* 0x000fe20000400000 */
[----:B------:R-:W-:Y:S02]  /*1dc0*/  FSEL R10, R10, R5, !P6 ;  /* 0x000000050a0a7208 */ /* 0x000fe40007000000 */
[----:B------:R-:W-:Y:S02]  /*1dd0*/  FSEL R20, RZ, -23, P6 ;  /* 0xc1b80000ff147808 */ /* 0x000fe40003000000 */
[----:B------:R-:W-:Y:S01]  /*1de0*/  LOP3.LUT R14, R12, 0x4, RZ, 0xc0, !PT ;  /* 0x000000040c0e7812 */ /* 0x000fe200078ec0ff */
[----:B------:R-:W-:Y:S01]  /*1df0*/  FMUL R12, R49, 0.25 ;  /* 0x3e800000310c7820 */ /* 0x000fe20000400000 */
[C---:B------:R-:W-:Y:S01]  /*1e00*/  FSETP.GEU.AND P6, PT, |R5|.reuse, 1.175494350822287508e-38, PT ;  /* 0x008000000500780b */ /* 0x040fe20003fce200 */
[----:B------:R-:W-:Y:S01]  /*1e10*/  @P1 FMUL R5, R5, 0.25 ;  /* 0x3e80000005051820 */ /* 0x000fe20000400000 */
[----:B------:R-:W-:-:S02]  /*1e20*/  FSETP.GEU.AND P5, PT, R6, 1.175494350822287508e-38, PT ;  /* 0x008000000600780b */ /* 0x000fc40003fae000 */
[----:B------:R-:W-:Y:S02]  /*1e30*/  FSETP.GEU.AND P2, PT, |R4|, 1.175494350822287508e-38, PT ;  /* 0x008000000400780b */ /* 0x000fe40003f4e200 */
[C---:B------:R-:W-:Y:S01]  /*1e40*/  FSETP.GEU.AND P1, PT, |R7|.reuse, 1.175494350822287508e-38, PT ;  /* 0x008000000700780b */ /* 0x040fe20003f2e200 */
[----:B------:R-:W-:Y:S01]  /*1e50*/  @P3 FMUL R7, R7, 0.25 ;  /* 0x3e80000007073820 */ /* 0x000fe20000400000 */
[----:B------:R-:W-:Y:S02]  /*1e60*/  IADD3 R3, R14, R3, RZ ;  /* 0x000000030e037210 */ /* 0x000fe40007ffe0ff */
[----:B------:R-:W-:Y:S02]  /*1e70*/  FSEL R9, R9, R6, !P5 ;  /* 0x0000000609097208 */ /* 0x000fe40006800000 */
[----:B------:R-:W-:Y:S01]  /*1e80*/  FSEL R14, RZ, -23, P5 ;  /* 0xc1b80000ff0e7808 */ /* 0x000fe20002800000 */
[----:B------:R-:W-:Y:S01]  /*1e90*/  @!P6 FMUL R5, R5, 16777216 ;  /* 0x4b8000000505e820 */ /* 0x000fe20000400000 */
[----:B------:R-:W-:Y:S01]  /*1ea0*/  FSETP.GEU.AND P5, PT, R4, 1.175494350822287508e-38, PT ;  /* 0x008000000400780b */ /* 0x000fe20003fae000 */
[----:B------:R-:W-:Y:S01]  /*1eb0*/  @!P6 FMUL R41, R41, 16777216 ;  /* 0x4b8000002929e820 */ /* 0x000fe20000400000 */
[----:B------:R-:W-:Y:S01]  /*1ec0*/  FSEL R49, R12, R49, P3 ;  /* 0x000000310c317208 */ /* 0x000fe20001800000 */
[----:B------:R-:W-:Y:S01]  /*1ed0*/  VIADD R12, R9, 0xc0cafb0d ;  /* 0xc0cafb0d090c7836 */ /* 0x000fe20000000000 */
[----:B------:R-:W-:Y:S01]  /*1ee0*/  FSEL R23, R23, R4, !P5 ;  /* 0x0000000417177208 */ /* 0x000fe20006800000 */
[----:B------:R-:W-:Y:S01]  /*1ef0*/  @P4 FMUL R4, R4, 0.25 ;  /* 0x3e80000004044820 */ /* 0x000fe20000400000 */
[----:B------:R-:W-:Y:S01]  /*1f00*/  FSETP.GEU.AND P4, PT, |R6|, 1.175494350822287508e-38, PT ;  /* 0x008000000600780b */ /* 0x000fe20003f8e200 */
[----:B------:R-:W-:Y:S01]  /*1f10*/  @!P1 FMUL R7, R7, 16777216 ;  /* 0x4b80000007079820 */ /* 0x000fe20000400000 */
[----:B------:R-:W-:Y:S01]  /*1f20*/  IADD3 R31, R10, -0x3f3504f3, RZ ;  /* 0xc0cafb0d0a1f7810 */ /* 0x000fe20007ffe0ff */
[----:B------:R-:W-:Y:S01]  /*1f30*/  @!P2 FMUL R4, R4, 16777216 ;  /* 0x4b8000000404a820 */ /* 0x000fe20000400000 */
[----:B------:R-:W-:Y:S01]  /*1f40*/  IADD3 R32, R23, -0x3f3504f3, RZ ;  /* 0xc0cafb0d17207810 */ /* 0x000fe20007ffe0ff */
[----:B------:R-:W0:Y:S01]  /*1f50*/  MUFU.RCP R5, R5 ;  /* 0x0000000500057308 */ /* 0x000e220000001000 */
[----:B------:R-:W-:Y:S01]  /*1f60*/  LOP3.LUT R12, R12, 0xff800000, RZ, 0xc0, !PT ;  /* 0xff8000000c0c7812 */ /* 0x000fe200078ec0ff */
[----:B------:R-:W-:Y:S01]  /*1f70*/  @P0 FMUL R6, R6, 0.25 ;  /* 0x3e80000006060820 */ /* 0x000fe20000400000 */
[----:B------:R-:W-:Y:S01]  /*1f80*/  LOP3.LUT R31, R31, 0xff800000, RZ, 0xc0, !PT ;  /* 0xff8000001f1f7812 */ /* 0x000fe200078ec0ff */
[----:B------:R-:W-:Y:S01]  /*1f90*/  @!P6 FMUL R40, R40, 16777216 ;  /* 0x4b8000002828e820 */ /* 0x000fe20000400000 */
[----:B------:R-:W-:Y:S01]  /*1fa0*/  LOP3.LUT R32, R32, 0xff800000, RZ, 0xc0, !PT ;  /* 0xff80000020207812 */ /* 0x000fe200078ec0ff */
[----:B------:R-:W-:Y:S01]  /*1fb0*/  @!P2 FMUL R11, R11, 16777216 ;  /* 0x4b8000000b0ba820 */ /* 0x000fe20000400000 */
[----:B------:R-:W-:Y:S01]  /*1fc0*/  FSEL R48, R21, R48, P3 ;  /* 0x0000003015307208 */ /* 0x000fe20001800000 */
[----:B------:R-:W1:Y:S01]  /*1fd0*/  MUFU.RCP R4, R4 ;  /* 0x0000000400047308 */ /* 0x000e620000001000 */
[----:B------:R-:W-:Y:S01]  /*1fe0*/  I2FP.F32.S32 R21, R12 ;  /* 0x0000000c00157245 */ /* 0x000fe20000201400 */
[----:B------:R-:W-:Y:S01]  /*1ff0*/  @!P4 FMUL R6, R6, 16777216 ;  /* 0x4b8000000606c820 */ /* 0x000fe20000400000 */
[----:B------:R-:W-:Y:S01]  /*2000*/  I2FP.F32.S32 R33, R31 ;  /* 0x0000001f00217245 */ /* 0x000fe20000201400 */
[----:B------:R-:W-:Y:S01]  /*2010*/  @!P2 FMUL R24, R24, 16777216 ;  /* 0x4b8000001818a820 */ /* 0x000fe20000400000 */
[----:B------:R-:W-:Y:S01]  /*2020*/  FSEL R34, RZ, -23, P5 ;  /* 0xc1b80000ff227808 */ /* 0x000fe20002800000 */
[----:B------:R-:W-:Y:S01]  /*2030*/  FFMA.FTZ R14, R21, 1.1920928955078125e-07, R14 ;  /* 0x34000000150e7823 */ /* 0x000fe2000001000e */
[----:B------:R-:W-:Y:S01]  /*2040*/  I2FP.F32.S32 R35, R32 ;  /* 0x0000002000237245 */ /* 0x000fe20000201400 */
[----:B------:R-:W2:Y:S01]  /*2050*/  MUFU.RCP R7, R7 ;  /* 0x0000000700077308 */ /* 0x000ea20000001000 */
[----:B------:R-:W-:Y:S01]  /*2060*/  FFMA.FTZ R21, R33, 1.1920928955078125e-07, R20 ;  /* 0x3400000021157823 */ /* 0x000fe20000010014 */
[----:B------:R-:W-:Y:S01]  /*2070*/  @!P2 FMUL R43, R43, 16777216 ;  /* 0x4b8000002b2ba820 */ /* 0x000fe20000400000 */
[----:B------:R-:W-:Y:S01]  /*2080*/  @!P2 FMUL R42, R42, 16777216 ;  /* 0x4b8000002a2aa820 */ /* 0x000fe20000400000 */
[----:B------:R-:W-:Y:S01]  /*2090*/  FFMA.FTZ R20, R35, 1.1920928955078125e-07, R34 ;  /* 0x3400000023147823 */ /* 0x000fe20000010022 */
[----:B------:R-:W-:Y:S01]  /*20a0*/  @!P1 FMUL R49, R49, 16777216 ;  /* 0x4b80000031319820 */ /* 0x000fe20000400000 */
[----:B------:R-:W-:Y:S01]  /*20b0*/  @!P1 FMUL R48, R48, 16777216 ;  /* 0x4b80000030309820 */ /* 0x000fe20000400000 */
[----:B0-----:R-:W-:Y:S01]  /*20c0*/  FMUL R33, R5, R40 ;  /* 0x0000002805217220 */ /* 0x001fe20000400000 */
[----:B------:R0:W3:Y:S01]  /*20d0*/  MUFU.RCP R34, R6 ;  /* 0x0000000600227308 */ /* 0x0000e20000001000 */
[C---:B-1----:R-:W-:Y:S01]  /*20e0*/  FMUL R11, R4.reuse, R11 ;  /* 0x0000000b040b7220 */ /* 0x042fe20000400000 */
[C---:B------:R-:W-:Y:S01]  /*20f0*/  FMUL R24, R4.reuse, R24 ;  /* 0x0000001804187220 */ /* 0x040fe20000400000 */
[C---:B------:R-:W-:Y:S01]  /*2100*/  FMUL R43, R4.reuse, R43 ;  /* 0x0000002b042b7220 */ /* 0x040fe20000400000 */
[----:B------:R-:W-:Y:S01]  /*2110*/  FMUL R42, R4, R42 ;  /* 0x0000002a042a7220 */ /* 0x000fe20000400000 */
[----:B------:R-:W-:Y:S01]  /*2120*/  IADD3 R13, R8, -R13, RZ ;  /* 0x8000000d080d7210 */ /* 0x000fe20007ffe0ff */
[----:B------:R-:W-:Y:S01]  /*2130*/  @!P6 FMUL R25, R25, 16777216 ;  /* 0x4b8000001919e820 */ /* 0x000fe20000400000 */
[----:B------:R-:W-:Y:S01]  /*2140*/  @!P6 FMUL R26, R26, 16777216 ;  /* 0x4b8000001a1ae820 */ /* 0x000fe20000400000 */
[----:B------:R-:W-:Y:S01]  /*2150*/  @!P4 FMUL R27, R27, 16777216 ;  /* 0x4b8000001b1bc820 */ /* 0x000fe20000400000 */
[----:B0-----:R-:W-:Y:S01]  /*2160*/  FMUL R6, R5, R41 ;  /* 0x0000002905067220 */ /* 0x001fe20000400000 */
[C---:B--2---:R-:W-:Y:S01]  /*2170*/  FMUL R4, R7.reuse, R49 ;  /* 0x0000003107047220 */ /* 0x044fe20000400000 */
[----:B------:R-:W-:Y:S01]  /*2180*/  FMUL R35, R7, R48 ;  /* 0x0000003007237220 */ /* 0x000fe20000400000 */
[----:B------:R-:W-:Y:S01]  /*2190*/  @!P4 FMUL R28, R28, 16777216 ;  /* 0x4b8000001c1cc820 */ /* 0x000fe20000400000 */
[----:B------:R-:W-:Y:S01]  /*21a0*/  @!P4 FMUL R51, R51, 16777216 ;  /* 0x4b8000003333c820 */ /* 0x000fe20000400000 */
[----:B------:R-:W-:Y:S01]  /*21b0*/  F2FP.F16.F32.PACK_AB R6, R6, R33 ;  /* 0x000000210606723e */ /* 0x000fe200000000ff */
[----:B------:R-:W-:Y:S01]  /*21c0*/  @!P4 FMUL R50, R50, 16777216 ;  /* 0x4b8000003232c820 */ /* 0x000fe20000400000 */
[----:B------:R-:W-:Y:S01]  /*21d0*/  IADD3 R33, R9, -R12, RZ ;  /* 0x8000000c09217210 */ /* 0x000fe20007ffe0ff */
[----:B------:R-:W-:Y:S01]  /*21e0*/  FADD R12, R13, -1 ;  /* 0xbf8000000d0c7421 */ /* 0x000fe20000000000 */
[----:B------:R-:W-:Y:S01]  /*21f0*/  F2FP.F16.F32.PACK_AB R4, R4, R35 ;  /* 0x000000230404723e */ /* 0x000fe200000000ff */
[----:B------:R-:W-:Y:S01]  /*2200*/  FMUL R25, R5, R25 ;  /* 0x0000001905197220 */ /* 0x000fe20000400000 */
[----:B------:R-:W-:Y:S01]  /*2210*/  MOV R35, 0x3dc6b27f ;  /* 0x3dc6b27f00237802 */ /* 0x000fe20000000f00 */
[----:B------:R-:W-:Y:S01]  /*2220*/  FADD R13, R33, -1 ;  /* 0xbf800000210d7421 */ /* 0x000fe20000000000 */
[----:B------:R-:W-:Y:S01]  /*2230*/  FMUL R26, R5, R26 ;  /* 0x0000001a051a7220 */ /* 0x000fe20000400000 */
[C---:B---3--:R-:W-:Y:S01]  /*2240*/  FMUL R27, R34.reuse, R27 ;  /* 0x0000001b221b7220 */ /* 0x048fe20000400000 */
[C---:B------:R-:W-:Y:S01]  /*2250*/  FMUL R5, R34.reuse, R51 ;  /* 0x0000003322057220 */ /* 0x040fe20000400000 */
[C---:B------:R-:W-:Y:S01]  /*2260*/  FMUL R50, R34.reuse, R50 ;  /* 0x0000003222327220 */ /* 0x040fe20000400000 */
[----:B------:R-:W-:Y:S01]  /*2270*/  FMUL R28, R34, R28 ;  /* 0x0000001c221c7220 */ /* 0x000fe20000400000 */
[-C--:B------:R-:W-:Y:S01]  /*2280*/  FFMA.FTZ R33, R12, R35.reuse, -0.16845393180847167969 ;  /* 0xbe2c7f300c217423 */ /* 0x080fe20000010023 */
[----:B------:R-:W-:Y:S01]  /*2290*/  FFMA.FTZ R34, R13, R35, -0.16845393180847167969 ;  /* 0xbe2c7f300d227423 */ /* 0x000fe20000010023 */
[----:B------:R-:W-:Y:S01]  /*22a0*/  IMAD.IADD R31, R10, 0x1, -R31 ;  /* 0x000000010a1f7824 */ /* 0x000fe200078e0a1f */
[----:B------:R-:W-:Y:S01]  /*22b0*/  IADD3 R32, R23, -R32, RZ ;  /* 0x8000002017207210 */ /* 0x000fe20007ffe0ff */
[C---:B------:R-:W-:Y:S01]  /*22c0*/  FFMA.FTZ R33, R12.reuse, R33, 0.1716887056827545166 ;  /* 0x3e2fcf2a0c217423 */ /* 0x040fe20000010021 */
[----:B------:R-:W-:Y:S01]  /*22d0*/  FFMA.FTZ R34, R13, R34, 0.1716887056827545166 ;  /* 0x3e2fcf2a0d227423 */ /* 0x000fe20000010022 */
[----:B------:R-:W-:Y:S01]  /*22e0*/  FADD R31, R31, -1 ;  /* 0xbf8000001f1f7421 */ /* 0x000fe20000000000 */
[----:B------:R-:W-:Y:S01]  /*22f0*/  @!P1 FMUL R29, R29, 16777216 ;  /* 0x4b8000001d1d9820 */ /* 0x000fe20000400000 */
[----:B------:R-:W-:Y:S01]  /*2300*/  FFMA.FTZ R33, R12, R33, -0.17900948226451873779 ;  /* 0xbe374e430c217423 */ /* 0x000fe20000010021 */
[----:B------:R-:W-:Y:S01]  /*2310*/  FFMA.FTZ R34, R13, R34, -0.17900948226451873779 ;  /* 0xbe374e430d227423 */ /* 0x000fe20000010022 */
[----:B------:R-:W-:Y:S01]  /*2320*/  FADD R32, R32, -1 ;  /* 0xbf80000020207421 */ /* 0x000fe20000000000 */
[----:B------:R-:W-:Y:S01]  /*2330*/  FFMA.FTZ R36, R31, R35, -0.16845393180847167969 ;  /* 0xbe2c7f301f247423 */ /* 0x000fe20000010023 */
[----:B------:R-:W-:Y:S01]  /*2340*/  FFMA.FTZ R33, R12, R33, 0.20512372255325317383 ;  /* 0x3e520bf40c217423 */ /* 0x000fe20000010021 */
[----:B------:R-:W-:Y:S01]  /*2350*/  FFMA.FTZ R34, R13, R34, 0.20512372255325317383 ;  /* 0x3e520bf40d227423 */ /* 0x000fe20000010022 */
[----:B------:R-:W-:Y:S01]  /*2360*/  FFMA.FTZ R35, R32, R35, -0.16845393180847167969 ;  /* 0xbe2c7f3020237423 */ /* 0x000fe20000010023 */
[----:B------:R-:W-:Y:S01]  /*2370*/  FFMA.FTZ R36, R31, R36, 0.1716887056827545166 ;  /* 0x3e2fcf2a1f247423 */ /* 0x000fe20000010024 */
[----:B------:R-:W-:Y:S01]  /*2380*/  FFMA.FTZ R33, R12, R33, -0.24046532809734344482 ;  /* 0xbe763c8b0c217423 */ /* 0x000fe20000010021 */
[C---:B------:R-:W-:Y:S01]  /*2390*/  FFMA.FTZ R34, R13.reuse, R34, -0.24046532809734344482 ;  /* 0xbe763c8b0d227423 */ /* 0x040fe20000010022 */
[----:B------:R-:W-:Y:S01]  /*23a0*/  @!P1 FMUL R30, R30, 16777216 ;  /* 0x4b8000001e1e9820 */ /* 0x000fe20000400000 */
[----:B------:R-:W-:Y:S01]  /*23b0*/  FFMA.FTZ R35, R32, R35, 0.1716887056827545166 ;  /* 0x3e2fcf2a20237423 */ /* 0x000fe20000010023 */
[C---:B------:R-:W-:Y:S01]  /*23c0*/  FFMA.FTZ R33, R12.reuse, R33, 0.28857114911079406738 ;  /* 0x3e93bf990c217423 */ /* 0x040fe20000010021 */
[----:B------:R-:W-:Y:S01]  /*23d0*/  FFMA.FTZ R34, R13, R34, 0.28857114911079406738 ;  /* 0x3e93bf990d227423 */ /* 0x000fe20000010022 */
[----:B------:R-:W-:Y:S01]  /*23e0*/  FFMA.FTZ R36, R31, R36, -0.17900948226451873779 ;  /* 0xbe374e431f247423 */ /* 0x000fe20000010024 */
[C---:B------:R-:W-:Y:S01]  /*23f0*/  FMUL R29, R7.reuse, R29 ;  /* 0x0000001d071d7220 */ /* 0x040fe20000400000 */
[----:B------:R-:W-:Y:S01]  /*2400*/  FMUL R30, R7, R30 ;  /* 0x0000001e071e7220 */ /* 0x000fe20000400000 */
[----:B------:R-:W-:Y:S01]  /*2410*/  FFMA.FTZ R33, R12, R33, -0.36067417263984680176 ;  /* 0xbeb8aa490c217423 */ /* 0x000fe20000010021 */
[----:B------:R-:W-:Y:S01]  /*2420*/  F2FP.F16.F32.PACK_AB R5, R5, R50 ;  /* 0x000000320505723e */ /* 0x000fe200000000ff */
[----:B------:R-:W-:Y:S01]  /*2430*/  FFMA.FTZ R34, R13, R34, -0.36067417263984680176 ;  /* 0xbeb8aa490d227423 */ /* 0x000fe20000010022 */
[----:B------:R-:W-:Y:S01]  /*2440*/  F2FP.F16.F32.PACK_AB R7, R43, R42 ;  /* 0x0000002a2b07723e */ /* 0x000fe200000000ff */
[----:B------:R-:W-:Y:S01]  /*2450*/  FFMA.FTZ R35, R32, R35, -0.17900948226451873779 ;  /* 0xbe374e4320237423 */ /* 0x000fe20000010023 */
[----:B------:R-:W-:Y:S01]  /*2460*/  FFMA.FTZ R36, R31, R36, 0.20512372255325317383 ;  /* 0x3e520bf41f247423 */ /* 0x000fe20000010024 */
[----:B------:R-:W-:Y:S01]  /*2470*/  FFMA.FTZ R33, R12, R33, 0.48089820146560668945 ;  /* 0x3ef6384a0c217423 */ /* 0x000fe20000010021 */
[----:B------:R-:W-:Y:S01]  /*2480*/  FFMA.FTZ R34, R13, R34, 0.48089820146560668945 ;  /* 0x3ef6384a0d227423 */ /* 0x000fe20000010022 */
[----:B------:R-:W-:Y:S01]  /*2490*/  STSM.16.M88.4 [R22], R4 ;  /* 0x0000000416007844 */ /* 0x000fe20000000200 */
[----:B------:R-:W-:Y:S01]  /*24a0*/  FFMA.FTZ R35, R32, R35, 0.20512372255325317383 ;  /* 0x3e520bf420237423 */ /* 0x000fe20000010023 */
[----:B------:R-:W-:Y:S01]  /*24b0*/  FFMA.FTZ R36, R31, R36, -0.24046532809734344482 ;  /* 0xbe763c8b1f247423 */ /* 0x000fe20000010024 */
[----:B------:R-:W-:Y:S01]  /*24c0*/  FFMA.FTZ R33, R12, R33, -0.72134751081466674805 ;  /* 0xbf38aa3b0c217423 */ /* 0x000fe20000010021 */
[----:B------:R-:W-:Y:S01]  /*24d0*/  FFMA.FTZ R34, R13, R34, -0.72134751081466674805 ;  /* 0xbf38aa3b0d227423 */ /* 0x000fe20000010022 */
[----:B------:R-:W-:Y:S01]  /*24e0*/  FFMA.FTZ R35, R32, R35, -0.24046532809734344482 ;  /* 0xbe763c8b20237423 */ /* 0x000fe20000010023 */
[----:B------:R-:W-:Y:S01]  /*24f0*/  FFMA.FTZ R36, R31, R36, 0.28857114911079406738 ;  /* 0x3e93bf991f247423 */ /* 0x000fe20000010024 */
[----:B------:R-:W-:Y:S01]  /*2500*/  FMUL R33, R12, R33 ;  /* 0x000000210c217220 */ /* 0x000fe20000400000 */
[----:B------:R-:W-:Y:S01]  /*2510*/  FMUL R34, R13, R34 ;  /* 0x000000220d227220 */ /* 0x000fe20000400000 */
[----:B------:R-:W-:Y:S01]  /*2520*/  FFMA.FTZ R35, R32, R35, 0.28857114911079406738 ;  /* 0x3e93bf9920237423 */ /* 0x000fe20000010023 */
[----:B------:R-:W-:Y:S01]  /*2530*/  FFMA.FTZ R36, R31, R36, -0.36067417263984680176 ;  /* 0xbeb8aa491f247423 */ /* 0x000fe20000010024 */
[----:B------:R-:W-:Y:S01]  /*2540*/  FMUL R33, R12, R33 ;  /* 0x000000210c217220 */ /* 0x000fe20000400000 */
[----:B------:R-:W-:Y:S01]  /*2550*/  FMUL R34, R13, R34 ;  /* 0x000000220d227220 */ /* 0x000fe20000400000 */
[----:B------:R-:W-:Y:S01]  /*2560*/  FFMA.FTZ R35, R32, R35, -0.36067417263984680176 ;  /* 0xbeb8aa4920237423 */ /* 0x000fe20000010023 */
[----:B------:R-:W-:Y:S01]  /*2570*/  FFMA.FTZ R36, R31, R36, 0.48089820146560668945 ;  /* 0x3ef6384a1f247423 */ /* 0x000fe20000010024 */
[----:B------:R-:W-:Y:S01]  /*2580*/  FFMA.FTZ R12, R12, 1.4426950216293334961, R33 ;  /* 0x3fb8aa3b0c0c7823 */ /* 0x000fe20000010021 */
[----:B------:R-:W-:Y:S01]  /*2590*/  FFMA.FTZ R33, R13, 1.4426950216293334961, R34 ;  /* 0x3fb8aa3b0d217823 */ /* 0x000fe20000010022 */
[----:B------:R-:W-:Y:S01]  /*25a0*/  FFMA.FTZ R35, R32, R35, 0.48089820146560668945 ;  /* 0x3ef6384a20237423 */ /* 0x000fe20000010023 */
[----:B------:R-:W-:Y:S01]  /*25b0*/  FFMA.FTZ R36, R31, R36, -0.72134751081466674805 ;  /* 0xbf38aa3b1f247423 */ /* 0x000fe20000010024 */
[----:B------:R-:W-:Y:S01]  /*25c0*/  LOP3.LUT R34, R2, 0xff, RZ, 0xc0, !PT ;  /* 0x000000ff02227812 */ /* 0x000fe200078ec0ff */
[----:B------:R-:W-:Y:S01]  /*25d0*/  FADD R19, R19, R12 ;  /* 0x0000000c13137221 */ /* 0x000fe20000000000 */
[----:B------:R-:W-:Y:S01]  /*25e0*/  ISETP.GE.U32.AND P0, PT, R8, 0x7f800000, PT ;  /* 0x7f8000000800780c */ /* 0x000fe20003f06070 */
[----:B------:R-:W-:Y:S01]  /*25f0*/  FFMA.FTZ R35, R32, R35, -0.72134751081466674805 ;  /* 0xbf38aa3b20237423 */ /* 0x000fe20000010023 */
[----:B------:R-:W-:Y:S01]  /*2600*/  FMUL R36, R31, R36 ;  /* 0x000000241f247220 */ /* 0x000fe20000400000 */
[----:B------:R-:W-:Y:S01]  /*2610*/  LEA R34, R34, UR15, 0x4 ;  /* 0x0000000f22227c11 */ /* 0x000fe2000f8e20ff */
[----:B------:R-:W-:Y:S01]  /*2620*/  BAR.SYNC.DEFER_BLOCKING 0x0 ;  /* 0x0000000000007b1d */ /* 0x000fe20000010000 */
[----:B------:R-:W-:Y:S01]  /*2630*/  ISETP.GE.U32.AND P1, PT, R9, 0x7f800000, PT ;  /* 0x7f8000000900780c */ /* 0x000fe20003f26070 */
[----:B------:R-:W-:Y:S01]  /*2640*/  FMUL R35, R32, R35 ;  /* 0x0000002320237220 */ /* 0x000fe20000400000 */
[----:B------:R-:W-:Y:S01]  /*2650*/  FMUL R36, R31, R36 ;  /* 0x000000241f247220 */ /* 0x000fe20000400000 */
[----:B------:R-:W-:Y:S01]  /*2660*/  ISETP.GE.U32.AND P5, PT, R10, 0x7f800000, PT ;  /* 0x7f8000000a00780c */ /* 0x000fe20003fa6070 */
[----:B------:R-:W-:-:S03]  /*2670*/  FADD R14, R14, R33 ;  /* 0x000000210e0e7221 */ /* 0x000fc60000000000 */
[----:B------:R-:W0:Y:S01]  /*2680*/  LDC.64 R12, c[0x0][0x228] ;  /* 0x00008a00ff0c7b82 */ /* 0x000e220000000a00 */
[----:B------:R-:W-:Y:S01]  /*2690*/  ISETP.GE.U32.AND P4, PT, R23, 0x7f800000, PT ;  /* 0x7f8000001700780c */ /* 0x000fe20003f86070 */
[C---:B------:R-:W-:Y:S01]  /*26a0*/  FMUL R35, R32.reuse, R35 ;  /* 0x0000002320237220 */ /* 0x040fe20000400000 */
[----:B------:R-:W-:Y:S01]  /*26b0*/  FFMA.FTZ R36, R31, 1.4426950216293334961, R36 ;  /* 0x3fb8aa3b1f247823 */ /* 0x000fe20000010024 */
[----:B------:R-:W-:Y:S02]  /*26c0*/  @P0 MOV R31, 0x7f800000 ;  /* 0x7f800000001f0802 */ /* 0x000fe40000000f00 */
[----:B------:R-:W-:Y:S01]  /*26d0*/  FFMA.FTZ R35, R32, 1.4426950216293334961, R35 ;  /* 0x3fb8aa3b20237823 */ /* 0x000fe20000010023 */
[C---:B------:R-:W-:Y:S01]  /*26e0*/  FSETP.NEU.AND P3, PT, R8.reuse, RZ, PT ;  /* 0x000000ff0800720b */ /* 0x040fe20003f6d000 */
[----:B------:R-:W-:Y:S01]  /*26f0*/  FADD R21, R21, R36 ;  /* 0x0000002415157221 */ /* 0x000fe20000000000 */
[----:B------:R-:W-:Y:S01]  /*2700*/  @P1 MOV R32, 0x7f800000 ;  /* 0x7f80000000201802 */ /* 0x000fe20000000f00 */
[----:B------:R-:W-:Y:S01]  /*2710*/  @P0 FFMA.FTZ R19, R8, R31, +INF ;  /* 0x7f80000008130423 */ /* 0x000fe2000001001f */
[----:B------:R-:W-:-:S02]  /*2720*/  IMAD R31, R0, UR5, RZ ;  /* 0x00000005001f7c24 */ /* 0x000fc4000f8e02ff */
[----:B------:R-:W-:Y:S01]  /*2730*/  FADD R20, R20, R35 ;  /* 0x0000002314147221 */ /* 0x000fe20000000000 */
[C---:B------:R-:W-:Y:S01]  /*2740*/  FSETP.NEU.AND P2, PT, R9.reuse, RZ, PT ;  /* 0x000000ff0900720b */ /* 0x040fe20003f4d000 */
[----:B------:R-:W-:Y:S01]  /*2750*/  @P1 FFMA.FTZ R14, R9, R32, +INF ;  /* 0x7f800000090e1423 */ /* 0x000fe20000010020 */
[----:B------:R-:W-:Y:S01]  /*2760*/  @P5 MOV R35, 0x7f800000 ;  /* 0x7f80000000235802 */ /* 0x000fe20000000f00 */
[----:B------:R-:W-:Y:S01]  /*2770*/  USHF.L.U32 UR5, UR4, 0x1, URZ ;  /* 0x0000000104057899 */ /* 0x000fe2000800063f */
[----:B------:R-:W-:Y:S01]  /*2780*/  @P4 MOV R8, 0x7f800000 ;  /* 0x7f80000000084802 */ /* 0x000fe20000000f00 */
[----:B------:R-:W1:Y:S01]  /*2790*/  LDS.128 R4, [R34] ;  /* 0x0000000022047984 */ /* 0x000e620000000c00 */
[----:B------:R-:W-:Y:S02]  /*27a0*/  IMAD.SHL.U32 R9, R31, 0x2, RZ ;  /* 0x000000021f097824 */ /* 0x000fe400078e00ff */
[C---:B------:R-:W-:Y:S01]  /*27b0*/  @P5 FFMA.FTZ R21, R10.reuse, R35, +INF ;  /* 0x7f8000000a155423 */ /* 0x040fe20000010023 */
[----:B------:R-:W-:Y:S01]  /*27c0*/  FSETP.NEU.AND P1, PT, R10, RZ, PT ;  /* 0x000000ff0a00720b */ /* 0x000fe20003f2d000 */
[----:B------:R-:W-:Y:S01]  /*27d0*/  @P4 FFMA.FTZ R20, R23, R8, +INF ;  /* 0x7f80000017144423 */ /* 0x000fe20000010008 */
[----:B------:R-:W-:Y:S01]  /*27e0*/  F2FP.F16.F32.PACK_AB R8, R29, R30 ;  /* 0x0000001e1d08723e */ /* 0x000fe200000000ff */
[----:B------:R-:W2:Y:S01]  /*27f0*/  LDC R33, c[0x0][0x278] ;  /* 0x00009e00ff217b82 */ /* 0x000ea20000000800 */
[----:B0-----:R-:W-:Y:S01]  /*2800*/  IADD3 R12, P4, P5, R9, UR5, R12 ;  /* 0x00000005090c7c10 */ /* 0x001fe2000fd9e00c */
[----:B------:R-:W-:Y:S01]  /*2810*/  UIMAD.WIDE UR4, UR4, 0x2, URZ ;  /* 0x00000002040478a5 */ /* 0x000fe2000f8e023f */
[----:B------:R-:W-:Y:S01]  /*2820*/  F2FP.F16.F32.PACK_AB R9, R27, R28 ;  /* 0x0000001c1b09723e */ /* 0x000fe200000000ff */
[----:B------:R-:W-:Y:S01]  /*2830*/  IMAD.HI R28, R31, 0x2, RZ ;  /* 0x000000021f1c7827 */ /* 0x000fe200078e02ff */
[----:B------:R-:W-:-:S02]  /*2840*/  F2FP.F16.F32.PACK_AB R10, R25, R26 ;  /* 0x0000001a190a723e */ /* 0x000fc400000000ff */
[----:B------:R-:W-:Y:S01]  /*2850*/  F2FP.F16.F32.PACK_AB R11, R11, R24 ;  /* 0x000000180b0b723e */ /* 0x000fe200000000ff */
[----:B------:R-:W-:Y:S01]  /*2860*/  BAR.SYNC.DEFER_BLOCKING 0x0 ;  /* 0x0000000000007b1d */ /* 0x000fe20000010000 */
[----:B------:R-:W-:Y:S02]  /*2870*/  FSETP.NEU.AND P0, PT, R23, RZ, PT ;  /* 0x000000ff1700720b */ /* 0x000fe40003f0d000 */
[----:B------:R-:W-:Y:S02]  /*2880*/  IADD3.X R13, R28, UR5, R13, P4, P5 ;  /* 0x000000051c0d7c10 */ /* 0x000fe4000a7ea40d */
[----:B------:R-:W-:Y:S01]  /*2890*/  FSEL R19, R19, -INF , P3 ;  /* 0xff80000013137808 */ /* 0x000fe20001800000 */
[----:B------:R-:W-:Y:S01]  /*28a0*/  ULDC UR4, c[0x0][0x27c] ;  /* 0x00009f0000047ab9 */ /* 0x000fe20000000800 */
[----:B------:R-:W-:Y:S01]  /*28b0*/  FSEL R20, R20, -INF , P0 ;  /* 0xff80000014147808 */ /* 0x000fe20000000000 */
[----:B------:R-:W-:Y:S01]  /*28c0*/  UIMAD UR4, UR14, UR4, URZ ;  /* 0x000000040e0472a4 */ /* 0x000fe2000f8e023f */
[----:B------:R-:W-:Y:S01]  /*28d0*/  SHF.L.U32 R2, R2, 0x1, RZ ;  /* 0x0000000102027819 */ /* 0x000fe200000006ff */
[----:B------:R-:W-:-:S02]  /*28e0*/  FFMA R18, R19, 0.69314718246459960938, R18 ;  /* 0x3f31721813127823 */ /* 0x000fc40000000012 */
[----:B------:R-:W-:Y:S01]  /*28f0*/  USHF.L.U32 UR6, UR4, 0x2, URZ ;  /* 0x0000000204067899 */ /* 0x000fe2000800063f */
[----:B------:R-:W-:Y:S01]  /*2900*/  LOP3.LUT R2, R2, 0x1f8, RZ, 0xc0, !PT ;  /* 0x000001f802027812 */ /* 0x000fe200078ec0ff */
[----:B------:R-:W-:Y:S01]  /*2910*/  UIMAD.WIDE UR4, UR4, 0x4, URZ ;  /* 0x00000004040478a5 */ /* 0x000fe2000f8e023f */
[C---:B--2---:R-:W-:Y:S01]  /*2920*/  SHF.L.U32 R23, R33.reuse, 0x1, RZ ;  /* 0x0000000121177819 */ /* 0x044fe200000006ff */
[C---:B------:R-:W-:Y:S01]  /*2930*/  IMAD R37, R33.reuse, 0xa, RZ ;  /* 0x0000000a21257824 */ /* 0x040fe200078e02ff */
[CC--:B------:R-:W-:Y:S01]  /*2940*/  LEA R26, P5, R33.reuse, R12.reuse, 0x2 ;  /* 0x0000000c211a7211 */ /* 0x0c0fe200078a10ff */
[----:B------:R-:W-:Y:S01]  /*2950*/  IMAD R43, R33, 0xe, RZ ;  /* 0x0000000e212b7824 */ /* 0x000fe200078e02ff */
[----:B------:R-:W-:Y:S01]  /*2960*/  IADD3 R24, P4, R23, R12, RZ ;  /* 0x0000000c17187210 */ /* 0x000fe20007f9e0ff */
[----:B------:R-:W-:Y:S01]  /*2970*/  IMAD R35, R33, 0x6, RZ ;  /* 0x0000000621237824 */ /* 0x000fe200078e02ff */
[-C--:B------:R-:W-:Y:S01]  /*2980*/  LEA.HI.X.SX32 R27, R23, R13.reuse, 0x1, P5 ;  /* 0x0000000d171b7211 */ /* 0x080fe200028f0eff */
[C---:B------:R-:W-:Y:S01]  /*2990*/  IMAD R31, R33.reuse, 0x5, RZ ;  /* 0x00000005211f7824 */ /* 0x040fe200078e02ff */
[----:B------:R0:W-:Y:S01]  /*29a0*/  STSM.16.M88.4 [R22], R8 ;  /* 0x0000000816007844 */ /* 0x0001e20000000200 */
[C---:B------:R-:W-:Y:S01]  /*29b0*/  LEA.HI.X.SX32 R25, R33.reuse, R13, 0x1, P4 ;  /* 0x0000000d21197211 */ /* 0x040fe200020f0eff */
[C---:B------:R-:W-:Y:S01]  /*29c0*/  IMAD R55, R33.reuse, 0x7, RZ ;  /* 0x0000000721377824 */ /* 0x040fe200078e02ff */
[----:B-1----:R-:W-:Y:S01]  /*29d0*/  PRMT R28, R4, 0x7632, R28 ;  /* 0x00007632041c7816 */ /* 0x002fe2000000001c */
[----:B------:R-:W-:Y:S01]  /*29e0*/  BAR.SYNC.DEFER_BLOCKING 0x0 ;  /* 0x0000000000007b1d */ /* 0x000fe20000010000 */
[C---:B------:R-:W-:Y:S01]  /*29f0*/  SHF.L.U32 R29, R33.reuse, 0x2, RZ ;  /* 0x00000002211d7819 */ /* 0x040fe200000006ff */
[C---:B------:R-:W-:Y:S01]  /*2a00*/  IMAD R23, R33.reuse, 0x3, RZ ;  /* 0x0000000321177824 */ /* 0x040fe200078e02ff */
[C---:B------:R-:W-:Y:S01]  /*2a10*/  SHF.L.U32 R57, R33.reuse, 0x3, RZ ;  /* 0x0000000321397819 */ /* 0x040fe200000006ff */
[----:B------:R-:W-:Y:S01]  /*2a20*/  IMAD R36, R33, 0x14, RZ ;  /* 0x0000001421247824 */ /* 0x000fe200078e02ff */
[----:B------:R-:W-:Y:S01]  /*2a30*/  PRMT R44, R5, 0x7632, R44 ;  /* 0x00007632052c7816 */ /* 0x000fe2000000002c */
[----:B------:R-:W-:-:S02]  /*2a40*/  IMAD R41, R33, 0xc, RZ ;  /* 0x0000000c21297824 */ /* 0x000fc400078e02ff */
[C---:B------:R-:W-:Y:S02]  /*2a50*/  IMAD R53, R33.reuse, 0x1a, RZ ;  /* 0x0000001a21357824 */ /* 0x040fe400078e02ff */
[----:B------:R-:W-:Y:S01]  /*2a60*/  IMAD R61, R33, 0x12, RZ ;  /* 0x00000012213d7824 */ /* 0x000fe200078e02ff */
[----:B0-----:R-:W-:Y:S01]  /*2a70*/  IADD3 R22, P5, R35, R12, RZ ;  /* 0x0000000c23167210 */ /* 0x001fe20007fbe0ff */
[C---:B------:R-:W-:Y:S02]  /*2a80*/  IMAD R45, R33.reuse, 0xd, RZ ;  /* 0x0000000d212d7824 */ /* 0x040fe400078e02ff */
[----:B------:R-:W-:Y:S01]  /*2a90*/  IMAD R59, R33, 0x9, RZ ;  /* 0x00000009213b7824 */ /* 0x000fe200078e02ff */
[----:B------:R-:W-:Y:S01]  /*2aa0*/  LEA.HI.X.SX32 R23, R23, R13, 0x1, P5 ;  /* 0x0000000d17177211 */ /* 0x000fe200028f0eff */
[C---:B------:R-:W-:Y:S02]  /*2ab0*/  IMAD R38, R33.reuse, 0x16, RZ ;  /* 0x0000001621267824 */ /* 0x040fe400078e02ff */
[----:B------:R-:W-:-:S02]  /*2ac0*/  IMAD R40, R33, 0x18, RZ ;  /* 0x0000001821287824 */ /* 0x000fc400078e02ff */
[C---:B------:R-:W-:Y:S02]  /*2ad0*/  IMAD R39, R33.reuse, 0xb, RZ ;  /* 0x0000000b21277824 */ /* 0x040fe400078e02ff */
[C---:B------:R-:W-:Y:S01]  /*2ae0*/  IMAD R51, R33.reuse, 0x1c, RZ ;  /* 0x0000001c21337824 */ /* 0x040fe200078e02ff */
[----:B------:R-:W0:Y:S01]  /*2af0*/  LDS.128 R8, [R34] ;  /* 0x0000000022087984 */ /* 0x000e220000000c00 */
[C---:B------:R-:W-:Y:S02]  /*2b00*/  IMAD R47, R33.reuse, 0xf, RZ ;  /* 0x0000000f212f7824 */ /* 0x040fe400078e02ff */
[C---:B------:R-:W-:Y:S01]  /*2b10*/  IMAD R49, R33.reuse, 0x1e, RZ ;  /* 0x0000001e21317824 */ /* 0x040fe200078e02ff */
[----:B------:R-:W-:Y:S04]  /*2b20*/  STG.E.U16 desc[UR20][R12.64], R4 ;  /* 0x000000040c007986 */ /* 0x000fe8000c101514 */
[----:B------:R1:W-:Y:S04]  /*2b30*/  STG.E.U16 desc[UR20][R24.64], R28 ;  /* 0x0000001c18007986 */ /* 0x0003e8000c101514 */
[----:B------:R2:W-:Y:S04]  /*2b40*/  STG.E.U16 desc[UR20][R26.64], R5 ;  /* 0x000000051a007986 */ /* 0x0005e8000c101514 */
[----:B------:R3:W-:Y:S01]  /*2b50*/  STG.E.U16 desc[UR20][R22.64], R44 ;  /* 0x0000002c16007986 */ /* 0x0007e2000c101514 */
[----:B-1----:R-:W-:-:S02]  /*2b60*/  LEA R24, P6, R33, R12, 0x3 ;  /* 0x0000000c21187211 */ /* 0x002fc400078c18ff */
[-C--:B------:R-:W-:Y:S02]  /*2b70*/  IADD3 R28, P5, R41, R12.reuse, RZ ;  /* 0x0000000c291c7210 */ /* 0x080fe40007fbe0ff */
[-C--:B--2---:R-:W-:Y:S02]  /*2b80*/  IADD3 R26, P4, R37, R12.reuse, RZ ;  /* 0x0000000c251a7210 */ /* 0x084fe40007f9e0ff */
[-C--:B------:R-:W-:Y:S02]  /*2b90*/  LEA.HI.X.SX32 R25, R29, R13.reuse, 0x1, P6 ;  /* 0x0000000d1d197211 */ /* 0x080fe400030f0eff */
[----:B------:R-:W-:Y:S02]  /*2ba0*/  IADD3 R30, P6, R43, R12, RZ ;  /* 0x0000000c2b1e7210 */ /* 0x000fe40007fde0ff */
[-C--:B------:R-:W-:Y:S01]  /*2bb0*/  LEA.HI.X.SX32 R27, R31, R13.reuse, 0x1, P4 ;  /* 0x0000000d1f1b7211 */ /* 0x080fe200020f0eff */
[----:B------:R0:W-:Y:S01]  /*2bc0*/  STG.E.U16 desc[UR20][R24.64], R6 ;  /* 0x0000000618007986 */ /* 0x0001e2000c101514 */
[----:B------:R-:W-:-:S02]  /*2bd0*/  LEA.HI.X.SX32 R31, R55, R13, 0x1, P6 ;  /* 0x0000000d371f7211 */ /* 0x000fc400030f0eff */
[-C--:B------:R-:W-:Y:S02]  /*2be0*/  IADD3 R36, P6, R36, R12.reuse, RZ ;  /* 0x0000000c24247210 */ /* 0x080fe40007fde0ff */
[-C--:B------:R-:W-:Y:S02]  /*2bf0*/  LEA R32, P4, R33, R12.reuse, 0x4 ;  /* 0x0000000c21207211 */ /* 0x080fe400078820ff */
[-C--:B------:R-:W-:Y:S02]  /*2c00*/  LEA.HI.X.SX32 R37, R37, R13.reuse, 0x1, P6 ;  /* 0x0000000d25257211 */ /* 0x080fe400030f0eff */
[----:B------:R-:W-:Y:S02]  /*2c10*/  LEA.HI.X.SX32 R29, R35, R13, 0x1, P5 ;  /* 0x0000000d231d7211 */ /* 0x000fe400028f0eff */
[-C--:B------:R-:W-:Y:S02]  /*2c20*/  IADD3 R4, P6, R53, R12.reuse, RZ ;  /* 0x0000000c35047210 */ /* 0x080fe40007fde0ff */
[----:B------:R-:W-:-:S02]  /*2c30*/  IADD3 R34, P5, R61, R12, RZ ;  /* 0x0000000c3d227210 */ /* 0x000fc40007fbe0ff */
[-C--:B------:R-:W-:Y:S02]  /*2c40*/  LEA.HI.X.SX32 R33, R57, R13.reuse, 0x1, P4 ;  /* 0x0000000d39217211 */ /* 0x080fe400020f0eff */
[-C--:B------:R-:W-:Y:S02]  /*2c50*/  LEA.HI.X.SX32 R5, R45, R13.reuse, 0x1, P6 ;  /* 0x0000000d2d057211 */ /* 0x080fe400030f0eff */
[-C--:B------:R-:W-:Y:S02]  /*2c60*/  IADD3 R38, P4, R38, R12.reuse, RZ ;  /* 0x0000000c26267210 */ /* 0x080fe40007f9e0ff */
[----:B------:R-:W-:Y:S02]  /*2c70*/  LEA.HI.X.SX32 R35, R59, R13, 0x1, P5 ;  /* 0x0000000d3b237211 */ /* 0x000fe400028f0eff */
[----:B------:R-:W-:Y:S02]  /*2c80*/  PRMT R45, R6, 0x7632, R45 ;  /* 0x00007632062d7816 */ /* 0x000fe4000000002d */
[----:B------:R-:W-:-:S02]  /*2c90*/  IADD3 R40, P5, R40, R12, RZ ;  /* 0x0000000c28287210 */ /* 0x000fc40007fbe0ff */
[----:B---3--:R-:W-:Y:S01]  /*2ca0*/  PRMT R23, R7, 0x7632, R23 ;  /* 0x0000763207177816 */ /* 0x008fe20000000017 */
[----:B------:R1:W-:Y:S01]  /*2cb0*/  STG.E.U16 desc[UR20][R26.64], R45 ;  /* 0x0000002d1a007986 */ /* 0x0003e2000c101514 */
[-C--:B------:R-:W-:Y:S02]  /*2cc0*/  LEA.HI.X.SX32 R39, R39, R13.reuse, 0x1, P4 ;  /* 0x0000000d27277211 */ /* 0x080fe400020f0eff */
[----:B0-----:R-:W-:Y:S01]  /*2cd0*/  PRMT R25, R8, 0x7632, R25 ;  /* 0x0000763208197816 */ /* 0x001fe20000000019 */
[----:B------:R0:W-:Y:S01]  /*2ce0*/  STG.E.U16 desc[UR20][R28.64], R7 ;  /* 0x000000071c007986 */ /* 0x0001e2000c101514 */
[-C--:B------:R-:W-:Y:S02]  /*2cf0*/  IADD3 R42, P4, R51, R12.reuse, RZ ;  /* 0x0000000c332a7210 */ /* 0x080fe40007f9e0ff */
[----:B------:R-:W-:Y:S01]  /*2d00*/  LEA.HI.X.SX32 R41, R41, R13, 0x1, P5 ;  /* 0x0000000d29297211 */ /* 0x000fe200028f0eff */
[----:B------:R-:W-:Y:S01]  /*2d10*/  STG.E.U16 desc[UR20][R30.64], R23 ;  /* 0x000000171e007986 */ /* 0x000fe2000c101514 */
[----:B------:R-:W-:-:S02]  /*2d20*/  IADD3 R12, P5, R49, R12, RZ ;  /* 0x0000000c310c7210 */ /* 0x000fc40007fbe0ff */
[----:B------:R-:W-:Y:S01]  /*2d30*/  PRMT R22, R10, 0x7632, R22 ;  /* 0x000076320a167816 */ /* 0x000fe20000000016 */
[----:B------:R-:W-:Y:S01]  /*2d40*/  STG.E.U16 desc[UR20][R32.64], R8 ;  /* 0x0000000820007986 */ /* 0x000fe2000c101514 */
[----:B-1----:R-:W-:Y:S02]  /*2d50*/  PRMT R27, R9, 0x7632, R27 ;  /* 0x00007632091b7816 */ /* 0x002fe4000000001b */
[-C--:B------:R-:W-:Y:S01]  /*2d60*/  LEA.HI.X.SX32 R43, R43, R13.reuse, 0x1, P4 ;  /* 0x0000000d2b2b7211 */ /* 0x080fe200020f0eff */
[----:B------:R-:W-:Y:S01]  /*2d70*/  STG.E.U16 desc[UR20][R34.64], R25 ;  /* 0x0000001922007986 */ /* 0x000fe2000c101514 */
[----:B------:R-:W-:Y:S02]  /*2d80*/  LEA.HI.X.SX32 R13, R47, R13, 0x1, P5 ;  /* 0x0000000d2f0d7211 */ /* 0x000fe400028f0eff */
[----:B------:R-:W-:Y:S01]  /*2d90*/  PRMT R24, R11, 0x7632, R24 ;  /* 0x000076320b187816 */ /* 0x000fe20000000018 */
[----:B------:R1:W-:Y:S01]  /*2da0*/  STG.E.U16 desc[UR20][R36.64], R9 ;  /* 0x0000000924007986 */ /* 0x0003e2000c101514 */
[----:B0-----:R-:W-:-:S02]  /*2db0*/  FSEL R7, R14, -INF , P2 ;  /* 0xff8000000e077808 */ /* 0x001fc40001000000 */
[----:B------:R-:W-:Y:S01]  /*2dc0*/  FSEL R6, R21, -INF , P1 ;  /* 0xff80000015067808 */ /* 0x000fe20000800000 */
[----:B------:R-:W-:Y:S02]  /*2dd0*/  STG.E.U16 desc[UR20][R38.64], R27 ;  /* 0x0000001b26007986 */ /* 0x000fe4000c101514 */
[----:B------:R-:W-:Y:S01]  /*2de0*/  FFMA R19, R7, 0.69314718246459960938, R16 ;  /* 0x3f31721807137823 */ /* 0x000fe20000000010 */
[----:B------:R-:W-:Y:S01]  /*2df0*/  FFMA R7, R20, 0.69314718246459960938, R15 ;  /* 0x3f31721814077823 */ /* 0x000fe2000000000f */
[----:B------:R-:W-:Y:S01]  /*2e00*/  STG.E.U16 desc[UR20][R40.64], R10 ;  /* 0x0000000a28007986 */ /* 0x000fe2000c101514 */
[----:B------:R-:W-:-:S03]  /*2e10*/  FFMA R6, R6, 0.69314718246459960938, R17 ;  /* 0x3f31721806067823 */ /* 0x000fc60000000011 */
[----:B------:R0:W-:Y:S01]  /*2e20*/  STG.E.U16 desc[UR20][R4.64], R22 ;  /* 0x0000001604007986 */ /* 0x0001e2000c101514 */
[----:B-1----:R-:W1:Y:S03]  /*2e30*/  LDC.64 R8, c[0x0][0x230] ;  /* 0x00008c00ff087b82 */ /* 0x002e660000000a00 */
[----:B------:R-:W-:Y:S04]  /*2e40*/  STG.E.U16 desc[UR20][R42.64], R11 ;  /* 0x0000000b2a007986 */ /* 0x000fe8000c101514 */
[----:B------:R-:W-:Y:S01]  /*2e50*/  STG.E.U16 desc[UR20][R12.64], R24 ;  /* 0x000000180c007986 */ /* 0x000fe2000c101514 */
[----:B------:R-:W-:Y:S01]  /*2e60*/  BAR.SYNC.DEFER_BLOCKING 0x0 ;  /* 0x0000000000007b1d */ /* 0x000fe20000010000 */
[C---:B0-----:R-:W-:Y:S01]  /*2e70*/  SHF.L.U32 R5, R0.reuse, 0x2, RZ ;  /* 0x0000000200057819 */ /* 0x041fe200000006ff */
[----:B------:R-:W-:-:S03]  /*2e80*/  IMAD.HI R0, R0, 0x4, RZ ;  /* 0x0000000400007827 */ /* 0x000fc600078e02ff */
[----:B-1----:R-:W-:-:S04]  /*2e90*/  IADD3 R4, P0, P1, R5, UR6, R8 ;  /* 0x0000000605047c10 */ /* 0x002fc8000f91e008 */
[----:B------:R-:W-:Y:S01]  /*2ea0*/  IADD3.X R5, R0, UR5, R9, P0, P1 ;  /* 0x0000000500057c10 */ /* 0x000fe200087e2409 */
[----:B------:R-:W-:Y:S04]  /*2eb0*/  STS.64 [R2+UR15], R18 ;  /* 0x0000001202007988 */ /* 0x000fe80008000a0f */
[----:B------:R-:W-:Y:S01]  /*2ec0*/  STS.64 [R2+UR15+0x200], R6 ;  /* 0x0002000602007988 */ /* 0x000fe20008000a0f */
[----:B------:R-:W-:Y:S06]  /*2ed0*/  BAR.SYNC.DEFER_BLOCKING 0x0 ;  /* 0x0000000000007b1d */ /* 0x000fec0000010000 */
[----:B------:R-:W0:Y:S04]  /*2ee0*/  LDS R3, [R3] ;  /* 0x0000000003037984 */ /* 0x000e280000000800 */
[----:B0-----:R-:W-:Y:S01]  /*2ef0*/  STG.E desc[UR20][R4.64], R3 ;  /* 0x0000000304007986 */ /* 0x001fe2000c101914 */
[----:B------:R-:W-:Y:S05]  /*2f00*/  EXIT ;  /* 0x000000000000794d */ /* 0x000fea0003800000 */
.L_x_2:
[----:B------:R-:W-:-:S00]  /*2f10*/  BRA `(.L_x_2) ;  /* 0xfffffffc00fc7947 */ /* 0x000fc0000383ffff */
[----:B------:R-:W-:-:S00]  /*2f20*/  NOP ;  /* 0x0000000000007918 */ /* 0x000fc00000000000 */
        /* <DEDUP_REMOVED lines=13> */
.L_x_3:


//--------------------- .nv.global.init           --------------------------
	.section	.nv.global.init,"aw",@progbits
.nv.global.init:
	.type		_$_str,@object
	.size		_$_str,(.L_0 - _$_str)
_$_str:
        /*0000*/ 	.byte	0x5f, 0x5f, 0x43, 0x55, 0x44, 0x41, 0x5f, 0x46, 0x54, 0x5a, 0x00
.L_0:


//--------------------- .nv.shared.attn_fwd       --------------------------
	.section	.nv.shared.attn_fwd,"aw",@nobits
	.sectionflags	@""
	.align	16
	.zero		1024


//--------------------- .nv.shared.reserved.0     --------------------------
	.section	.nv.shared.reserved.0,"aw",@nobits
	.weak		__nv_reservedSMEM_offset_0_alias
	.size		__nv_reservedSMEM_offset_0_alias, 0, 0
	.other		__nv_reservedSMEM_offset_0_alias,@"STO_CUDA_RESERVED_SHARED STV_DEFAULT"
__nv_reservedSMEM_offset_0_alias:
	.zero		0


//--------------------- .nv.constant0.attn_fwd    --------------------------
	.section	.nv.constant0.attn_fwd,"a",@progbits
	.sectionflags	@""
	.align	4
.nv.constant0.attn_fwd:
	.zero		664


//--------------------- SYMBOLS --------------------------

	.type		.nv.reservedSmem.offset0,@object
	.size		.nv.reservedSmem.offset0,0x4
